	.headerflags	@"EF_CUDA_TEXMODE_UNIFIED EF_CUDA_64BIT_ADDRESS EF_CUDA_SM80 EF_CUDA_VIRTUAL_SM(EF_CUDA_SM80)"
	.elftype	@"ET_EXEC"


//--------------------- .nv.info                  --------------------------
	.section	.nv.info,"",@"SHT_CUDA_INFO"
	.align	4


	//----- nvinfo : EIATTR_REGCOUNT
	.align		4
        /*0000*/ 	.byte	0x04, 0x2f
        /*0002*/ 	.short	(.L_1 - .L_0)
	.align		4
.L_0:
        /*0004*/ 	.word	index@(candidate6)
        /*0008*/ 	.word	0x00000050


	//----- nvinfo : EIATTR_MAX_STACK_SIZE
	.align		4
.L_1:
        /*000c*/ 	.byte	0x04, 0x23
        /*000e*/ 	.short	(.L_3 - .L_2)
	.align		4
.L_2:
        /*0010*/ 	.word	index@(candidate6)
        /*0014*/ 	.word	0x00000000


	//----- nvinfo : EIATTR_MIN_STACK_SIZE
	.align		4
.L_3:
        /*0018*/ 	.byte	0x04, 0x12
        /*001a*/ 	.short	(.L_5 - .L_4)
	.align		4
.L_4:
        /*001c*/ 	.word	index@(candidate6)
        /*0020*/ 	.word	0x00000018


	//----- nvinfo : EIATTR_FRAME_SIZE
	.align		4
.L_5:
        /*0024*/ 	.byte	0x04, 0x11
        /*0026*/ 	.short	(.L_7 - .L_6)
	.align		4
.L_6:
        /*0028*/ 	.word	index@(candidate6)
        /*002c*/ 	.word	0x00000018
.L_7:


//--------------------- .nv.info.candidate6       --------------------------
	.section	.nv.info.candidate6,"",@"SHT_CUDA_INFO"
	.align	4


	//----- nvinfo : EIATTR_CUDA_API_VERSION
	.align		4
        /*0000*/ 	.byte	0x04, 0x37
        /*0002*/ 	.short	(.L_9 - .L_8)
.L_8:
        /*0004*/ 	.word	0x00000075


	//----- nvinfo : EIATTR_SW2861232_WAR
	.align		4
.L_9:
        /*0008*/ 	.byte	0x01, 0x35
	.zero		2


	//----- nvinfo : EIATTR_PARAM_CBANK
	.align		4
        /*000c*/ 	.byte	0x04, 0x0a
        /*000e*/ 	.short	(.L_11 - .L_10)
	.align		4
.L_10:
        /*0010*/ 	.word	index@(.nv.constant0.candidate6)
        /*0014*/ 	.short	0x0160
        /*0016*/ 	.short	0x0018


	//----- nvinfo : EIATTR_CBANK_PARAM_SIZE
	.align		4
.L_11:
        /*0018*/ 	.byte	0x03, 0x19
        /*001a*/ 	.short	0x0018


	//----- nvinfo : EIATTR_KPARAM_INFO
	.align		4
        /*001c*/ 	.byte	0x04, 0x17
        /*001e*/ 	.short	(.L_13 - .L_12)
.L_12:
        /*0020*/ 	.word	0x00000000
        /*0024*/ 	.short	0x0002
        /*0026*/ 	.short	0x0010
        /*0028*/ 	.byte	0x00, 0xf0, 0x21, 0x00


	//----- nvinfo : EIATTR_KPARAM_INFO
	.align		4
.L_13:
        /*002c*/ 	.byte	0x04, 0x17
        /*002e*/ 	.short	(.L_15 - .L_14)
.L_14:
        /*0030*/ 	.word	0x00000000
        /*0034*/ 	.short	0x0001
        /*0036*/ 	.short	0x0008
        /*0038*/ 	.byte	0x00, 0xf0, 0x21, 0x00


	//----- nvinfo : EIATTR_KPARAM_INFO
	.align		4
.L_15:
        /*003c*/ 	.byte	0x04, 0x17
        /*003e*/ 	.short	(.L_17 - .L_16)
.L_16:
        /*0040*/ 	.word	0x00000000
        /*0044*/ 	.short	0x0000
        /*0046*/ 	.short	0x0000
        /*0048*/ 	.byte	0x00, 0xf0, 0x21, 0x00


	//----- nvinfo : EIATTR_MAXREG_COUNT
	.align		4
.L_17:
        /*004c*/ 	.byte	0x03, 0x1b
        /*004e*/ 	.short	0x00ff


	//----- nvinfo : EIATTR_EXIT_INSTR_OFFSETS
	.align		4
        /*0050*/ 	.byte	0x04, 0x1c
        /*0052*/ 	.short	(.L_19 - .L_18)


	//   ....[0]....
.L_18:
        /*0054*/ 	.word	0x000031b0


	//----- nvinfo : EIATTR_MAX_THREADS
	.align		4
.L_19:
        /*0058*/ 	.byte	0x04, 0x05
        /*005a*/ 	.short	(.L_21 - .L_20)
.L_20:
        /*005c*/ 	.word	0x000000c4
        /*0060*/ 	.word	0x00000001
        /*0064*/ 	.word	0x00000001
.L_21:


//--------------------- .nv.rel.action            --------------------------
	.section	.nv.rel.action,"",@"SHT_CUDA_RELOCINFO"
	.align	8
	.sectionentsize	8
        /*0000*/ 	.byte	0x4b, 0x00, 0x00, 0x00, 0x00, 0x00, 0x00, 0x00, 0x00, 0x02, 0x02, 0x08, 0x10, 0x0a, 0x2f, 0x22
        /* <DEDUP_REMOVED lines=13> */


//--------------------- .nv.constant0.candidate6  --------------------------
	.section	.nv.constant0.candidate6,"a",@progbits
	.align	4
.nv.constant0.candidate6:
	.zero		376


//--------------------- .text.candidate6          --------------------------
	.section	.text.candidate6,"ax",@progbits
	.sectionflags	@"SHF_BARRIERS=1"
	.sectioninfo	@"SHI_REGISTERS=80"
	.align	128
        .global         candidate6
        .type           candidate6,@function
        .size           candidate6,(.L_x_3 - candidate6)
        .other          candidate6,@"STO_CUDA_ENTRY STV_DEFAULT"
candidate6:
.text.candidate6:
[----:B------:R-:W-:-:S02]  /*0000*/  MOV R1, c[0x0][0x28] ;  /* 0x00000a0000017a02 */ /* 0x000fc40000000f00 */
[----:B------:R-:W0:Y:S01]  /*0010*/  S2R R11, SR_TID.X ;  /* 0x00000000000b7919 */ /* 0x000e220000002100 */
[----:B------:R-:W-:Y:S01]  /*0020*/  HFMA2.MMA R2, -RZ, RZ, 0, 0 ;  /* 0x00000000ff027435 */ /* 0x000fe200000001ff */
[----:B------:R-:W-:Y:S01]  /*0030*/  IADD3 R1, R1, -0x18, RZ ;  /* 0xffffffe801017810 */ /* 0x000fe20007ffe0ff */
[----:B------:R-:W-:Y:S01]  /*0040*/  HFMA2.MMA R62, -RZ, RZ, 0, 0 ;  /* 0x00000000ff3e7435 */ /* 0x000fe200000001ff */
[----:B------:R-:W1:Y:S01]  /*0050*/  S2R R13, SR_CTAID.X ;  /* 0x00000000000d7919 */ /* 0x000e620000002500 */
[----:B------:R-:W-:Y:S01]  /*0060*/  CS2R R52, SRZ ;  /* 0x0000000000347805 */ /* 0x000fe2000001ff00 */
        /* <DEDUP_REMOVED lines=12> */
[----:B------:R-:W-:Y:S01]  /*0130*/  MOV R35, RZ ;  /* 0x000000ff00237202 */ /* 0x000fe20000000f00 */
[----:B------:R-:W-:Y:S01]  /*0140*/  CS2R R56, SRZ ;  /* 0x0000000000387805 */ /* 0x000fe2000001ff00 */
[----:B------:R-:W-:Y:S01]  /*0150*/  MOV R46, RZ ;  /* 0x000000ff002e7202 */ /* 0x000fe20000000f00 */
[----:B------:R-:W-:Y:S01]  /*0160*/  ULDC.64 UR4, c[0x0][0x118] ;  /* 0x0000460000047ab9 */ /* 0x000fe20000000a00 */
[C---:B0-----:R-:W-:Y:S01]  /*0170*/  IMAD.HI R0, R11.reuse, 0x5397829d, RZ ;  /* 0x5397829d0b007827 */ /* 0x041fe200078e02ff */
[----:B------:R-:W-:-:S02]  /*0180*/  LOP3.LUT R5, R11, 0xf, RZ, 0xc0, !PT ;  /* 0x0000000f0b057812 */ /* 0x000fc400078ec0ff */
[----:B------:R-:W-:Y:S02]  /*0190*/  SHF.L.U32 R10, R11, 0x4, RZ ;  /* 0x000000040b0a7819 */ /* 0x000fe400000006ff */
[----:B------:R-:W-:Y:S02]  /*01a0*/  SHF.R.U32.HI R3, RZ, 0x1f, R0 ;  /* 0x0000001fff037819 */ /* 0x000fe40000011600 */
[----:B-1----:R-:W-:Y:S02]  /*01b0*/  SHF.R.S32.HI R9, RZ, 0x4, R13 ;  /* 0x00000004ff097819 */ /* 0x002fe4000001140d */
[----:B------:R-:W-:Y:S02]  /*01c0*/  LEA.HI.SX32 R0, R0, R3, 0x1b ;  /* 0x0000000300007211 */ /* 0x000fe400078fdaff */
[----:B------:R-:W-:Y:S02]  /*01d0*/  MOV R3, R11 ;  /* 0x0000000b00037202 */ /* 0x000fe40000000f00 */
[----:B------:R-:W-:-:S02]  /*01e0*/  SHF.L.U32 R12, R9, 0xd, RZ ;  /* 0x0000000d090c7819 */ /* 0x000fc400000006ff */
[----:B------:R-:W-:Y:S01]  /*01f0*/  LOP3.LUT R6, R13, 0x1, RZ, 0xc0, !PT ;  /* 0x000000010d067812 */ /* 0x000fe200078ec0ff */
[----:B------:R-:W-:Y:S01]  /*0200*/  IMAD.HI R4, R11, -0x6db6db6d, R2 ;  /* 0x924924930b047827 */ /* 0x000fe200078e0202 */
[--C-:B------:R-:W-:Y:S02]  /*0210*/  SHF.R.U32.HI R2, RZ, 0x4, R11.reuse ;  /* 0x00000004ff027819 */ /* 0x100fe4000001160b */
[----:B------:R-:W-:Y:S01]  /*0220*/  IADD3 R10, R10, 0xc40, RZ ;  /* 0x00000c400a0a7810 */ /* 0x000fe20007ffe0ff */
[----:B------:R-:W-:Y:S01]  /*0230*/  IMAD R3, R0, -0x62, R11 ;  /* 0xffffff9e00037824 */ /* 0x000fe200078e020b */
[----:B------:R-:W-:Y:S01]  /*0240*/  PRMT R8, R2, 0x2104, R5 ;  /* 0x0000210402087816 */ /* 0x000fe20000000005 */
[----:B------:R-:W-:Y:S01]  /*0250*/  HFMA2.MMA R2, -RZ, RZ, 0, 0 ;  /* 0x00000000ff027435 */ /* 0x000fe200000001ff */
[----:B------:R-:W-:Y:S02]  /*0260*/  SHF.R.U32.HI R5, RZ, 0x1f, R4 ;  /* 0x0000001fff057819 */ /* 0x000fe40000011604 */
[----:B------:R-:W-:-:S02]  /*0270*/  LEA R14, R9, R8, 0xd ;  /* 0x00000008090e7211 */ /* 0x000fc400078e68ff */
[----:B------:R-:W-:-:S03]  /*0280*/  LOP3.LUT R10, R10, 0xffffff00, RZ, 0xc0, !PT ;  /* 0xffffff000a0a7812 */ /* 0x000fc600078ec0ff */
[----:B------:R-:W-:Y:S02]  /*0290*/  STL [R1+0xc], R14 ;  /* 0x00000c0e01007387 */ /* 0x000fe40000100800 */
[----:B------:R-:W-:Y:S01]  /*02a0*/  IMAD.HI R7, R3, -0x6db6db6d, R2 ;  /* 0x9249249303077827 */ /* 0x000fe200078e0202 */
[CC--:B------:R-:W-:Y:S02]  /*02b0*/  LEA.HI.SX32 R3, R4.reuse, R5.reuse, 0x1c ;  /* 0x0000000504037211 */ /* 0x0c0fe400078fe2ff */
[----:B------:R-:W-:Y:S02]  /*02c0*/  IADD3 R2, R11, 0x4, RZ ;  /* 0x000000040b027810 */ /* 0x000fe40007ffe0ff */
[----:B------:R-:W-:Y:S01]  /*02d0*/  LEA.HI.SX32 R4, R4, R5, 0x1d ;  /* 0x0000000504047211 */ /* 0x000fe200078feaff */
[----:B------:R-:W-:Y:S01]  /*02e0*/  IMAD R8, R3, -0x1c, R11 ;  /* 0xffffffe403087824 */ /* 0x000fe200078e020b */
[----:B------:R-:W-:Y:S02]  /*02f0*/  LOP3.LUT R9, R2, 0xf, RZ, 0xc0, !PT ;  /* 0x0000000f02097812 */ /* 0x000fe400078ec0ff */
[----:B------:R-:W-:Y:S01]  /*0300*/  LOP3.LUT R2, R13, 0xe, RZ, 0xc0, !PT ;  /* 0x0000000e0d027812 */ /* 0x000fe200078ec0ff */
[----:B------:R-:W-:Y:S01]  /*0310*/  IMAD R3, R3, 0x38, R8 ;  /* 0x0000003803037824 */ /* 0x000fe200078e0208 */
[----:B------:R-:W-:Y:S01]  /*0320*/  LOP3.LUT R9, R12, 0xffffe000, R9, 0xe2, !PT ;  /* 0xffffe0000c097812 */ /* 0x000fe200078ee209 */
[----:B------:R-:W-:Y:S01]  /*0330*/  IMAD R4, R4, -0xe, R11 ;  /* 0xfffffff204047824 */ /* 0x000fe200078e020b */
[----:B------:R-:W-:Y:S01]  /*0340*/  SHF.R.U32.HI R2, RZ, 0x1, R2 ;  /* 0x00000001ff027819 */ /* 0x000fe20000011602 */
[----:B------:R-:W-:Y:S01]  /*0350*/  IMAD R3, R6, 0x1c, R3 ;  /* 0x0000001c06037824 */ /* 0x000fe200078e0203 */
[----:B------:R-:W-:-:S02]  /*0360*/  SHF.R.U32.HI R6, RZ, 0x1f, R7 ;  /* 0x0000001fff067819 */ /* 0x000fc40000011607 */
[----:B------:R-:W-:Y:S01]  /*0370*/  IADD3 R5, R9, R10, RZ ;  /* 0x0000000a09057210 */ /* 0x000fe20007ffe0ff */
[----:B------:R-:W-:Y:S01]  /*0380*/  IMAD R3, R2, 0x188, R3 ;  /* 0x0000018802037824 */ /* 0x000fe200078e0203 */
[----:B------:R-:W-:-:S03]  /*0390*/  LEA.HI.SX32 R2, R7, R6, 0x1d ;  /* 0x0000000607027211 */ /* 0x000fc600078feaff */
[----:B------:R-:W-:Y:S04]  /*03a0*/  STL [R1+0x8], R5 ;  /* 0x0000080501007387 */ /* 0x000fe80000100800 */
[----:B------:R0:W-:Y:S04]  /*03b0*/  STL [R1+0x10], R3 ;  /* 0x0000100301007387 */ /* 0x0001e80000100800 */
[----:B------:R1:W-:Y:S04]  /*03c0*/  STL [R1], R2 ;  /* 0x0000000201007387 */ /* 0x0003e80000100800 */
[----:B------:R2:W-:Y:S01]  /*03d0*/  STL [R1+0x4], R4 ;  /* 0x0000040401007387 */ /* 0x0005e20000100800 */
[----:B0-----:R-:W-:Y:S01]  /*03e0*/  HFMA2.MMA R3, -RZ, RZ, 0, 0 ;  /* 0x00000000ff037435 */ /* 0x001fe200000001ff */
[----:B-1----:R-:W-:-:S02]  /*03f0*/  MOV R2, RZ ;  /* 0x000000ff00027202 */ /* 0x002fc40000000f00 */
.L_x_1:
[----:B------:R-:W3:Y:S04]  /*0400*/  LDL R8, [R1+0x10] ;  /* 0x0000100001087983 */ /* 0x000ee80000100800 */
[----:B------:R-:W4:Y:S04]  /*0410*/  LDL R34, [R1+0xc] ;  /* 0x00000c0001227983 */ /* 0x000f280000100800 */
[----:B------:R-:W5:Y:S04]  /*0420*/  LDL R33, [R1+0x8] ;  /* 0x0000080001217983 */ /* 0x000f680000100800 */
[----:B------:R-:W0:Y:S04]  /*0430*/  S2R R31, SR_TID.X ;  /* 0x00000000001f7919 */ /* 0x000e280000002100 */
[----:B--2---:R-:W1:Y:S04]  /*0440*/  S2R R4, SR_TID.X ;  /* 0x0000000000047919 */ /* 0x004e680000002100 */
[----:B------:R-:W2:Y:S01]  /*0450*/  S2R R5, SR_CTAID.X ;  /* 0x0000000000057919 */ /* 0x000ea20000002500 */
[----:B------:R-:W-:-:S03]  /*0460*/  MOV R32, 0x4 ;  /* 0x0000000400207802 */ /* 0x000fc60000000f00 */
[----:B------:R-:W5:Y:S04]  /*0470*/  LDL R29, [R1+0x4] ;  /* 0x00000400011d7983 */ /* 0x000f680000100800 */
[----:B------:R-:W5:Y:S04]  /*0480*/  LDL R23, [R1] ;  /* 0x0000000001177983 */ /* 0x000f680000100800 */
[----:B------:R-:W-:Y:S06]  /*0490*/  BAR.SYNC 0x0 ;  /* 0x0000000000007b1d */ /* 0x000fec0000000000 */
[----:B0-----:R-:W-:-:S02]  /*04a0*/  ISETP.GT.AND P0, PT, R31, 0x77, PT ;  /* 0x000000771f00780c */ /* 0x001fc40003f04270 */
[----:B-1----:R-:W-:-:S11]  /*04b0*/  SHF.L.U32 R6, R4, 0x4, RZ ;  /* 0x0000000404067819 */ /* 0x002fd600000006ff */
[----:B------:R-:W-:Y:S02]  /*04c0*/  @!P0 IADD3 R4, R31, 0x8, RZ ;  /* 0x000000081f048810 */ /* 0x000fe40007ffe0ff */
[----:B--2---:R-:W-:Y:S02]  /*04d0*/  @!P0 SHF.R.U32.HI R5, RZ, 0x4, R5 ;  /* 0x00000004ff058819 */ /* 0x004fe40000011605 */
[----:B------:R-:W-:Y:S02]  /*04e0*/  @!P0 IADD3 R6, R6, 0x1880, RZ ;  /* 0x0000188006068810 */ /* 0x000fe40007ffe0ff */
[----:B------:R-:W-:Y:S02]  /*04f0*/  @!P0 LOP3.LUT R4, R4, 0xf, RZ, 0xc0, !PT ;  /* 0x0000000f04048812 */ /* 0x000fe400078ec0ff */
[----:B------:R-:W-:Y:S02]  /*0500*/  @!P0 SHF.L.U32 R7, R5, 0xd, RZ ;  /* 0x0000000d05078819 */ /* 0x000fe400000006ff */
[----:B------:R-:W-:-:S02]  /*0510*/  @!P0 LOP3.LUT R5, R6, 0xffffff00, RZ, 0xc0, !PT ;  /* 0xffffff0006058812 */ /* 0x000fc400078ec0ff */
[----:B------:R-:W-:-:S04]  /*0520*/  @!P0 LOP3.LUT R4, R7, 0xffffe000, R4, 0xe2, !PT ;  /* 0xffffe00007048812 */ /* 0x000fc800078ee204 */
[----:B------:R-:W-:-:S04]  /*0530*/  @!P0 IADD3 R6, R4, R5, RZ ;  /* 0x0000000504068210 */ /* 0x000fc80007ffe0ff */
[----:B------:R-:W-:-:S05]  /*0540*/  @!P0 LEA R6, R53, R6, 0x4 ;  /* 0x0000000635068211 */ /* 0x000fca00078e20ff */
[----:B------:R-:W-:-:S05]  /*0550*/  @!P0 IMAD.WIDE R6, R6, R32, c[0x0][0x168] ;  /* 0x00005a0006068625 */ /* 0x000fca00078e0220 */
[----:B------:R4:W2:Y:S01]  /*0560*/  @!P0 LDG.E.CONSTANT R22, [R6.64] ;  /* 0x0000000406168981 */ /* 0x0008a2000c1e9900 */
[----:B---3--:R-:W-:-:S04]  /*0570*/  IMAD R4, R53, 0xc400, R8 ;  /* 0x0000c40035047824 */ /* 0x008fc800078e0208 */
[----:B------:R-:W-:-:S05]  /*0580*/  IMAD.WIDE R4, R4, R32, c[0x0][0x160] ;  /* 0x0000580004047625 */ /* 0x000fca00078e0220 */
[----:B------:R0:W3:Y:S04]  /*0590*/  LDG.E.CONSTANT R9, [R4.64] ;  /* 0x0000000404097981 */ /* 0x0000e8000c1e9900 */
[----:B------:R0:W3:Y:S01]  /*05a0*/  LDG.E.CONSTANT R8, [R4.64+0x3100] ;  /* 0x0031000404087981 */ /* 0x0000e2000c1e9900 */
[----:B----4-:R-:W-:-:S03]  /*05b0*/  LEA R6, R53, R34, 0x4 ;  /* 0x0000002235067211 */ /* 0x010fc600078e20ff */
[----:B------:R0:W4:Y:S01]  /*05c0*/  LDG.E.CONSTANT R10, [R4.64+0x6200] ;  /* 0x00620004040a7981 */ /* 0x000122000c1e9900 */
[----:B-----5:R-:W-:-:S03]  /*05d0*/  LEA R7, R53, R33, 0x4 ;  /* 0x0000002135077211 */ /* 0x020fc600078e20ff */
[----:B------:R0:W5:Y:S04]  /*05e0*/  LDG.E.CONSTANT R11, [R4.64+0x9300] ;  /* 0x00930004040b7981 */ /* 0x000168000c1e9900 */
        /* <DEDUP_REMOVED lines=11> */
[----:B------:R0:W5:Y:S02]  /*06a0*/  LDG.E.CONSTANT R30, [R4.64+0x2df00] ;  /* 0x02df0004041e7981 */ /* 0x000164000c1e9900 */
[----:B0-----:R-:W-:-:S04]  /*06b0*/  IMAD.WIDE R4, R6, R32, c[0x0][0x168] ;  /* 0x00005a0006047625 */ /* 0x001fc800078e0220 */
[----:B------:R-:W-:Y:S01]  /*06c0*/  IMAD.WIDE R6, R7, R32, c[0x0][0x168] ;  /* 0x00005a0007067625 */ /* 0x000fe200078e0220 */
[----:B------:R-:W5:Y:S05]  /*06d0*/  LDG.E.CONSTANT R47, [R4.64] ;  /* 0x00000004042f7981 */ /* 0x000f6a000c1e9900 */
[----:B------:R-:W5:Y:S04]  /*06e0*/  LDG.E.CONSTANT R6, [R6.64] ;  /* 0x0000000406067981 */ /* 0x000f68000c1e9900 */
[----:B--2---:R-:W-:Y:S01]  /*06f0*/  @!P0 STS [R31.X4+0x3720], R22 ;  /* 0x003720161f008388 */ /* 0x004fe20000004800 */
[----:B------:R-:W-:Y:S01]  /*0700*/  IMAD R29, R23, 0x1c, R29 ;  /* 0x0000001c171d7824 */ /* 0x000fe200078e021d */
[----:B------:R-:W-:-:S02]  /*0710*/  SHF.L.U32 R69, R0, 0xa, RZ ;  /* 0x0000000a00457819 */ /* 0x000fc400000006ff */
[----:B---3--:R-:W-:Y:S04]  /*0720*/  STS [R31.X4], R9 ;  /* 0x000000091f007388 */ /* 0x008fe80000004800 */
[----:B------:R-:W-:Y:S04]  /*0730*/  STS [R31.X4+0x310], R8 ;  /* 0x000310081f007388 */ /* 0x000fe80000004800 */
[----:B----4-:R-:W-:Y:S04]  /*0740*/  STS [R31.X4+0x620], R10 ;  /* 0x0006200a1f007388 */ /* 0x010fe80000004800 */
[----:B-----5:R-:W-:Y:S04]  /*0750*/  STS [R31.X4+0x930], R11 ;  /* 0x0009300b1f007388 */ /* 0x020fe80000004800 */
[----:B------:R-:W-:Y:S04]  /*0760*/  STS [R31.X4+0xc40], R12 ;  /* 0x000c400c1f007388 */ /* 0x000fe80000004800 */
        /* <DEDUP_REMOVED lines=13> */
[----:B------:R-:W-:Y:S06]  /*0840*/  BAR.SYNC 0x0 ;  /* 0x0000000000007b1d */ /* 0x000fec0000000000 */
[----:B------:R-:W-:Y:S04]  /*0850*/  LDS R34, [R29.X4] ;  /* 0x000000001d227984 */ /* 0x000fe80000004800 */
[----:B------:R-:W-:Y:S04]  /*0860*/  LDS R33, [R29.X4+0x38] ;  /* 0x000038001d217984 */ /* 0x000fe80000004800 */
[----:B------:R-:W0:Y:S04]  /*0870*/  LDS.128 R20, [R69+0x3140] ;  /* 0x0031400045147984 */ /* 0x000e280000000c00 */
[----:B------:R-:W1:Y:S04]  /*0880*/  LDS.128 R12, [R69+0x3100] ;  /* 0x00310000450c7984 */ /* 0x000e680000000c00 */
[----:B------:R-:W2:Y:S04]  /*0890*/  LDS R32, [R29.X4+0x310] ;  /* 0x000310001d207984 */ /* 0x000ea80000004800 */
[----:B------:R-:W3:Y:S04]  /*08a0*/  LDS R31, [R29.X4+0x348] ;  /* 0x000348001d1f7984 */ /* 0x000ee80000004800 */
[----:B------:R-:W4:Y:S04]  /*08b0*/  LDS R28, [R29.X4+0x620] ;  /* 0x000620001d1c7984 */ /* 0x000f280000004800 */
[----:B------:R-:W5:Y:S04]  /*08c0*/  LDS R30, [R29.X4+0x658] ;  /* 0x000658001d1e7984 */ /* 0x000f680000004800 */
[----:B------:R-:W5:Y:S04]  /*08d0*/  LDS.128 R16, [R69+0x3180] ;  /* 0x0031800045107984 */ /* 0x000f680000000c00 */
[----:B------:R-:W-:Y:S01]  /*08e0*/  LDS.128 R8, [R69+0x31c0] ;  /* 0x0031c00045087984 */ /* 0x000fe20000000c00 */
[----:B0-----:R-:W-:-:S02]  /*08f0*/  FFMA R7, R34, R20, R55 ;  /* 0x0000001422077223 */ /* 0x001fc40000000037 */
[----:B------:R-:W-:Y:S02]  /*0900*/  FFMA R4, R33, R20, R35 ;  /* 0x0000001421047223 */ /* 0x000fe40000000023 */
[----:B------:R-:W0:Y:S04]  /*0910*/  LDS R35, [R29.X4+0x930] ;  /* 0x000930001d237984 */ /* 0x000e280000004800 */
[----:B------:R-:W0:Y:S01]  /*0920*/  LDS R20, [R29.X4+0x968] ;  /* 0x000968001d147984 */ /* 0x000e220000004800 */
[C---:B-1----:R-:W-:Y:S02]  /*0930*/  FFMA R5, R12.reuse, R34, R58 ;  /* 0x000000220c057223 */ /* 0x042fe4000000003a */
[----:B------:R-:W-:Y:S02]  /*0940*/  FFMA R12, R12, R33, R57 ;  /* 0x000000210c0c7223 */ /* 0x000fe40000000039 */
[----:B--2---:R-:W-:-:S02]  /*0950*/  FFMA R5, R32, R13, R5 ;  /* 0x0000000d20057223 */ /* 0x004fc40000000005 */
[C---:B---3--:R-:W-:Y:S02]  /*0960*/  FFMA R13, R31.reuse, R13, R12 ;  /* 0x0000000d1f0d7223 */ /* 0x048fe4000000000c */
[-C--:B------:R-:W-:Y:S02]  /*0970*/  FFMA R7, R32, R21.reuse, R7 ;  /* 0x0000001520077223 */ /* 0x080fe40000000007 */
[-C--:B----4-:R-:W-:Y:S02]  /*0980*/  FFMA R12, R28, R14.reuse, R5 ;  /* 0x0000000e1c0c7223 */ /* 0x090fe40000000005 */
[----:B-----5:R-:W-:Y:S02]  /*0990*/  FFMA R13, R30, R14, R13 ;  /* 0x0000000e1e0d7223 */ /* 0x020fe4000000000d */
[----:B------:R-:W-:Y:S02]  /*09a0*/  FFMA R21, R31, R21, R4 ;  /* 0x000000151f157223 */ /* 0x000fe40000000004 */
[----:B------:R-:W-:-:S02]  /*09b0*/  FFMA R14, R28, R22, R7 ;  /* 0x000000161c0e7223 */ /* 0x000fc40000000007 */
[----:B------:R-:W1:Y:S01]  /*09c0*/  LDS.128 R4, [R69+0x3200] ;  /* 0x0032000045047984 */ /* 0x000e620000000c00 */
[-C--:B------:R-:W-:Y:S02]  /*09d0*/  FFMA R41, R34, R16.reuse, R41 ;  /* 0x0000001022297223 */ /* 0x080fe40000000029 */
[----:B------:R-:W-:Y:S02]  /*09e0*/  FFMA R16, R33, R16, R40 ;  /* 0x0000001021107223 */ /* 0x000fe40000000028 */
[----:B------:R-:W-:Y:S02]  /*09f0*/  FFMA R22, R30, R22, R21 ;  /* 0x000000161e167223 */ /* 0x000fe40000000015 */
[-C--:B------:R-:W-:Y:S02]  /*0a00*/  FFMA R21, R32, R17.reuse, R41 ;  /* 0x0000001120157223 */ /* 0x080fe40000000029 */
[----:B------:R-:W-:Y:S02]  /*0a10*/  FFMA R17, R31, R17, R16 ;  /* 0x000000111f117223 */ /* 0x000fe40000000010 */
[----:B0-----:R-:W-:-:S02]  /*0a20*/  FFMA R63, R35, R15, R12 ;  /* 0x0000000f233f7223 */ /* 0x001fc4000000000c */
[C---:B------:R-:W-:Y:S02]  /*0a30*/  FFMA R55, R35.reuse, R23, R14 ;  /* 0x0000001723377223 */ /* 0x040fe4000000000e */
[C---:B------:R-:W-:Y:S02]  /*0a40*/  FFMA R58, R20.reuse, R15, R13 ;  /* 0x0000000f143a7223 */ /* 0x040fe4000000000d */
[----:B------:R-:W0:Y:S01]  /*0a50*/  LDS.128 R12, [R69+0x3240] ;  /* 0x00324000450c7984 */ /* 0x000e220000000c00 */
[----:B------:R-:W-:Y:S02]  /*0a60*/  FFMA R23, R20, R23, R22 ;  /* 0x0000001714177223 */ /* 0x000fe40000000016 */
[-C--:B------:R-:W-:Y:S02]  /*0a70*/  FFMA R22, R28, R18.reuse, R21 ;  /* 0x000000121c167223 */ /* 0x080fe40000000015 */
[----:B------:R-:W-:Y:S02]  /*0a80*/  FFMA R21, R30, R18, R17 ;  /* 0x000000121e157223 */ /* 0x000fe40000000011 */
[----:B------:R-:W-:-:S02]  /*0a90*/  FFMA R22, R35, R19, R22 ;  /* 0x0000001323167223 */ /* 0x000fc40000000016 */
[----:B------:R-:W-:Y:S02]  /*0aa0*/  FFMA R21, R20, R19, R21 ;  /* 0x0000001314157223 */ /* 0x000fe40000000015 */
[----:B------:R-:W2:Y:S01]  /*0ab0*/  LDS.128 R16, [R69+0x3280] ;  /* 0x0032800045107984 */ /* 0x000ea20000000c00 */
[-C--:B------:R-:W-:Y:S02]  /*0ac0*/  FFMA R61, R34, R8.reuse, R61 ;  /* 0x00000008223d7223 */ /* 0x080fe4000000003d */
[----:B------:R-:W-:Y:S02]  /*0ad0*/  FFMA R8, R33, R8, R59 ;  /* 0x0000000821087223 */ /* 0x000fe4000000003b */
[-C--:B------:R-:W-:Y:S02]  /*0ae0*/  FFMA R61, R32, R9.reuse, R61 ;  /* 0x00000009203d7223 */ /* 0x080fe4000000003d */
[----:B------:R-:W-:Y:S02]  /*0af0*/  FFMA R9, R31, R9, R8 ;  /* 0x000000091f097223 */ /* 0x000fe40000000008 */
[----:B-1----:R-:W-:-:S02]  /*0b00*/  FFMA R46, R34, R4, R46 ;  /* 0x00000004222e7223 */ /* 0x002fc4000000002e */
[-C--:B------:R-:W-:Y:S02]  /*0b10*/  FFMA R64, R28, R10.reuse, R61 ;  /* 0x0000000a1c407223 */ /* 0x080fe4000000003d */
[----:B------:R-:W-:Y:S02]  /*0b20*/  FFMA R61, R30, R10, R9 ;  /* 0x0000000a1e3d7223 */ /* 0x000fe40000000009 */
[----:B------:R-:W-:Y:S02]  /*0b30*/  FFMA R4, R33, R4, R39 ;  /* 0x0000000421047223 */ /* 0x000fe40000000027 */
[-C--:B------:R-:W-:Y:S02]  /*0b40*/  FFMA R9, R32, R5.reuse, R46 ;  /* 0x0000000520097223 */ /* 0x080fe4000000002e */
[----:B------:R-:W-:Y:S02]  /*0b50*/  FFMA R57, R31, R5, R4 ;  /* 0x000000051f397223 */ /* 0x000fe40000000004 */
[----:B------:R-:W-:-:S02]  /*0b60*/  FFMA R64, R35, R11, R64 ;  /* 0x0000000b23407223 */ /* 0x000fc40000000040 */
[----:B------:R-:W-:Y:S02]  /*0b70*/  FFMA R61, R20, R11, R61 ;  /* 0x0000000b143d7223 */ /* 0x000fe4000000003d */
[----:B------:R-:W-:Y:S02]  /*0b80*/  FFMA R4, R28, R6, R9 ;  /* 0x000000061c047223 */ /* 0x000fe40000000009 */
[----:B------:R-:W1:Y:S01]  /*0b90*/  LDS.128 R8, [R69+0x32c0] ;  /* 0x0032c00045087984 */ /* 0x000e620000000c00 */
[----:B0-----:R-:W-:Y:S02]  /*0ba0*/  FFMA R62, R34, R12, R62 ;  /* 0x0000000c223e7223 */ /* 0x001fe4000000003e */
[----:B------:R-:W-:Y:S02]  /*0bb0*/  FFMA R57, R30, R6, R57 ;  /* 0x000000061e397223 */ /* 0x000fe40000000039 */
[----:B------:R-:W-:Y:S02]  /*0bc0*/  FFMA R5, R32, R13, R62 ;  /* 0x0000000d20057223 */ /* 0x000fe4000000003e */
[----:B------:R-:W-:-:S02]  /*0bd0*/  FFMA R12, R33, R12, R60 ;  /* 0x0000000c210c7223 */ /* 0x000fc4000000003c */
[----:B------:R-:W-:Y:S02]  /*0be0*/  FFMA R59, R35, R7, R4 ;  /* 0x00000007233b7223 */ /* 0x000fe40000000004 */
[----:B------:R-:W-:Y:S02]  /*0bf0*/  FFMA R13, R31, R13, R12 ;  /* 0x0000000d1f0d7223 */ /* 0x000fe4000000000c */
[----:B------:R-:W-:Y:S02]  /*0c00*/  FFMA R57, R20, R7, R57 ;  /* 0x0000000714397223 */ /* 0x000fe40000000039 */
[----:B------:R-:W-:Y:S02]  /*0c10*/  FFMA R60, R28, R14, R5 ;  /* 0x0000000e1c3c7223 */ /* 0x000fe40000000005 */
[----:B--2---:R-:W-:Y:S01]  /*0c20*/  FFMA R56, R34, R16, R56 ;  /* 0x0000001022387223 */ /* 0x004fe20000000038 */
[----:B------:R-:W0:Y:S01]  /*0c30*/  LDS.128 R4, [R69+0x3300] ;  /* 0x0033000045047984 */ /* 0x000e220000000c00 */
[----:B------:R-:W-:-:S02]  /*0c40*/  FFMA R14, R30, R14, R13 ;  /* 0x0000000e1e0e7223 */ /* 0x000fc4000000000d */
[----:B------:R-:W-:Y:S02]  /*0c50*/  FFMA R16, R33, R16, R54 ;  /* 0x0000001021107223 */ /* 0x000fe40000000036 */
[-C--:B------:R-:W-:Y:S02]  /*0c60*/  FFMA R13, R32, R17.reuse, R56 ;  /* 0x00000011200d7223 */ /* 0x080fe40000000038 */
[----:B------:R-:W-:Y:S02]  /*0c70*/  FFMA R47, R31, R17, R16 ;  /* 0x000000111f2f7223 */ /* 0x000fe40000000010 */
[-C--:B------:R-:W-:Y:S02]  /*0c80*/  FFMA R60, R35, R15.reuse, R60 ;  /* 0x0000000f233c7223 */ /* 0x080fe4000000003c */
[----:B------:R-:W-:Y:S02]  /*0c90*/  FFMA R54, R20, R15, R14 ;  /* 0x0000000f14367223 */ /* 0x000fe4000000000e */
[----:B------:R-:W-:-:S02]  /*0ca0*/  FFMA R16, R28, R18, R13 ;  /* 0x000000121c107223 */ /* 0x000fc4000000000d */
[----:B------:R-:W2:Y:S01]  /*0cb0*/  LDS.128 R12, [R69+0x3340] ;  /* 0x00334000450c7984 */ /* 0x000ea20000000c00 */
[-C--:B-1----:R-:W-:Y:S02]  /*0cc0*/  FFMA R52, R34, R8.reuse, R52 ;  /* 0x0000000822347223 */ /* 0x082fe40000000034 */
[----:B------:R-:W-:Y:S02]  /*0cd0*/  FFMA R8, R33, R8, R51 ;  /* 0x0000000821087223 */ /* 0x000fe40000000033 */
[-C--:B------:R-:W-:Y:S02]  /*0ce0*/  FFMA R17, R32, R9.reuse, R52 ;  /* 0x0000000920117223 */ /* 0x080fe40000000034 */
[----:B------:R-:W-:Y:S02]  /*0cf0*/  FFMA R9, R31, R9, R8 ;  /* 0x000000091f097223 */ /* 0x000fe40000000008 */
[-C--:B------:R-:W-:Y:S02]  /*0d00*/  FFMA R8, R28, R10.reuse, R17 ;  /* 0x0000000a1c087223 */ /* 0x080fe40000000011 */
[----:B------:R-:W-:-:S02]  /*0d10*/  FFMA R10, R30, R10, R9 ;  /* 0x0000000a1e0a7223 */ /* 0x000fc40000000009 */
[-C--:B0-----:R-:W-:Y:S02]  /*0d20*/  FFMA R50, R34, R4.reuse, R50 ;  /* 0x0000000422327223 */ /* 0x081fe40000000032 */
[----:B------:R-:W-:Y:S02]  /*0d30*/  FFMA R4, R33, R4, R49 ;  /* 0x0000000421047223 */ /* 0x000fe40000000031 */
[-C--:B------:R-:W-:Y:S02]  /*0d40*/  FFMA R9, R32, R5.reuse, R50 ;  /* 0x0000000520097223 */ /* 0x080fe40000000032 */
[----:B------:R-:W-:Y:S02]  /*0d50*/  FFMA R5, R31, R5, R4 ;  /* 0x000000051f057223 */ /* 0x000fe40000000004 */
[----:B------:R-:W-:Y:S02]  /*0d60*/  FFMA R50, R35, R11, R8 ;  /* 0x0000000b23327223 */ /* 0x000fe40000000008 */
[----:B------:R-:W-:-:S02]  /*0d70*/  FFMA R5, R30, R6, R5 ;  /* 0x000000061e057223 */ /* 0x000fc40000000005 */
[----:B------:R-:W-:Y:S02]  /*0d80*/  FFMA R49, R20, R11, R10 ;  /* 0x0000000b14317223 */ /* 0x000fe4000000000a */
[----:B------:R-:W-:Y:S02]  /*0d90*/  FFMA R46, R28, R6, R9 ;  /* 0x000000061c2e7223 */ /* 0x000fe40000000009 */
[-C--:B--2---:R-:W-:Y:S01]  /*0da0*/  FFMA R48, R34, R12.reuse, R48 ;  /* 0x0000000c22307223 */ /* 0x084fe20000000030 */
[----:B------:R-:W0:Y:S01]  /*0db0*/  LDS.128 R8, [R69+0x33c0] ;  /* 0x0033c00045087984 */ /* 0x000e220000000c00 */
[----:B------:R-:W-:Y:S02]  /*0dc0*/  FFMA R12, R33, R12, R43 ;  /* 0x0000000c210c7223 */ /* 0x000fe4000000002b */
[----:B------:R-:W-:Y:S02]  /*0dd0*/  FFMA R43, R20, R7, R5 ;  /* 0x00000007142b7223 */ /* 0x000fe40000000005 */
[----:B------:R-:W-:-:S02]  /*0de0*/  FFMA R47, R30, R18, R47 ;  /* 0x000000121e2f7223 */ /* 0x000fc4000000002f */
[----:B------:R-:W-:Y:S02]  /*0df0*/  FFMA R5, R32, R13, R48 ;  /* 0x0000000d20057223 */ /* 0x000fe40000000030 */
[CC--:B------:R-:W-:Y:S02]  /*0e00*/  FFMA R51, R35.reuse, R19.reuse, R16 ;  /* 0x0000001323337223 */ /* 0x0c0fe40000000010 */
[----:B------:R-:W-:Y:S02]  /*0e10*/  FFMA R47, R20, R19, R47 ;  /* 0x00000013142f7223 */ /* 0x000fe4000000002f */
[----:B------:R-:W1:Y:S01]  /*0e20*/  LDS.128 R16, [R69+0x3380] ;  /* 0x0033800045107984 */ /* 0x000e620000000c00 */
[----:B------:R-:W-:Y:S02]  /*0e30*/  FFMA R46, R35, R7, R46 ;  /* 0x00000007232e7223 */ /* 0x000fe4000000002e */
[----:B------:R-:W-:Y:S02]  /*0e40*/  FFMA R52, R28, R14, R5 ;  /* 0x0000000e1c347223 */ /* 0x000fe40000000005 */
[----:B------:R-:W2:Y:S01]  /*0e50*/  LDS.128 R4, [R69+0x3400] ;  /* 0x0034000045047984 */ /* 0x000ea20000000c00 */
[----:B------:R-:W-:-:S04]  /*0e60*/  FFMA R13, R31, R13, R12 ;  /* 0x0000000d1f0d7223 */ /* 0x000fc8000000000c */
[----:B------:R-:W-:Y:S02]  /*0e70*/  FFMA R13, R30, R14, R13 ;  /* 0x0000000e1e0d7223 */ /* 0x000fe4000000000d */
[-C--:B0-----:R-:W-:Y:S02]  /*0e80*/  FFMA R45, R34, R8.reuse, R45 ;  /* 0x00000008222d7223 */ /* 0x081fe4000000002d */
[----:B------:R-:W-:Y:S02]  /*0e90*/  FFMA R8, R33, R8, R44 ;  /* 0x0000000821087223 */ /* 0x000fe4000000002c */
[-C--:B------:R-:W-:Y:S02]  /*0ea0*/  FFMA R45, R32, R9.reuse, R45 ;  /* 0x00000009202d7223 */ /* 0x080fe4000000002d */
[----:B------:R-:W-:-:S04]  /*0eb0*/  FFMA R9, R31, R9, R8 ;  /* 0x000000091f097223 */ /* 0x000fc80000000008 */
[----:B------:R-:W-:Y:S02]  /*0ec0*/  FFMA R9, R30, R10, R9 ;  /* 0x0000000a1e097223 */ /* 0x000fe40000000009 */
[-C--:B-1----:R-:W-:Y:S02]  /*0ed0*/  FFMA R42, R34, R16.reuse, R42 ;  /* 0x00000010222a7223 */ /* 0x082fe4000000002a */
[----:B------:R-:W-:Y:S02]  /*0ee0*/  FFMA R16, R33, R16, R38 ;  /* 0x0000001021107223 */ /* 0x000fe40000000026 */
[----:B------:R-:W-:Y:S02]  /*0ef0*/  FFMA R38, R28, R10, R45 ;  /* 0x0000000a1c267223 */ /* 0x000fe4000000002d */
[----:B--2---:R-:W-:Y:S02]  /*0f00*/  FFMA R8, R34, R4, R37 ;  /* 0x0000000422087223 */ /* 0x004fe40000000025 */
[----:B------:R-:W-:-:S02]  /*0f10*/  FFMA R39, R32, R17, R42 ;  /* 0x0000001120277223 */ /* 0x000fc4000000002a */
[----:B------:R-:W-:Y:S02]  /*0f20*/  FFMA R41, R31, R17, R16 ;  /* 0x000000111f297223 */ /* 0x000fe40000000010 */
[CC--:B------:R-:W-:Y:S02]  /*0f30*/  FFMA R38, R35.reuse, R11.reuse, R38 ;  /* 0x0000000b23267223 */ /* 0x0c0fe40000000026 */
[----:B------:R-:W-:Y:S02]  /*0f40*/  FFMA R37, R20, R11, R9 ;  /* 0x0000000b14257223 */ /* 0x000fe40000000009 */
[----:B------:R-:W-:Y:S02]  /*0f50*/  FFMA R17, R32, R5, R8 ;  /* 0x0000000520117223 */ /* 0x000fe40000000008 */
[----:B------:R-:W0:Y:S01]  /*0f60*/  LDS.128 R8, [R69+0x3480] ;  /* 0x0034800045087984 */ /* 0x000e220000000c00 */
[-C--:B------:R-:W-:Y:S02]  /*0f70*/  FFMA R52, R35, R15.reuse, R52 ;  /* 0x0000000f23347223 */ /* 0x080fe40000000034 */
[----:B------:R-:W-:-:S02]  /*0f80*/  FFMA R48, R20, R15, R13 ;  /* 0x0000000f14307223 */ /* 0x000fc4000000000d */
[----:B------:R-:W1:Y:S01]  /*0f90*/  LDS.128 R12, [R69+0x3440] ;  /* 0x00344000450c7984 */ /* 0x000e620000000c00 */
[-C--:B------:R-:W-:Y:S02]  /*0fa0*/  FFMA R42, R28, R18.reuse, R39 ;  /* 0x000000121c2a7223 */ /* 0x080fe40000000027 */
[----:B------:R-:W-:Y:S02]  /*0fb0*/  FFMA R41, R30, R18, R41 ;  /* 0x000000121e297223 */ /* 0x000fe40000000029 */
[-C--:B------:R-:W-:Y:S02]  /*0fc0*/  FFMA R42, R35, R19.reuse, R42 ;  /* 0x00000013232a7223 */ /* 0x080fe4000000002a */
[----:B------:R-:W-:Y:S02]  /*0fd0*/  FFMA R41, R20, R19, R41 ;  /* 0x0000001314297223 */ /* 0x000fe40000000029 */
[----:B------:R-:W-:Y:S02]  /*0fe0*/  FFMA R40, R28, R6, R17 ;  /* 0x000000061c287223 */ /* 0x000fe40000000011 */
[----:B------:R-:W2:Y:S01]  /*0ff0*/  LDS.128 R16, [R69+0x34c0] ;  /* 0x0034c00045107984 */ /* 0x000ea20000000c00 */
[----:B------:R-:W-:-:S04]  /*1000*/  FFMA R4, R33, R4, R36 ;  /* 0x0000000421047223 */ /* 0x000fc80000000024 */
[----:B------:R-:W-:-:S04]  /*1010*/  FFMA R5, R31, R5, R4 ;  /* 0x000000051f057223 */ /* 0x000fc80000000004 */
[----:B------:R-:W-:-:S04]  /*1020*/  FFMA R5, R30, R6, R5 ;  /* 0x000000061e057223 */ /* 0x000fc80000000005 */
[----:B------:R-:W-:Y:S02]  /*1030*/  FFMA R39, R20, R7, R5 ;  /* 0x0000000714277223 */ /* 0x000fe40000000005 */
[-C--:B0-----:R-:W-:Y:S02]  /*1040*/  FFMA R25, R34, R8.reuse, R25 ;  /* 0x0000000822197223 */ /* 0x081fe40000000019 */
[C---:B------:R-:W-:Y:S02]  /*1050*/  FFMA R8, R33.reuse, R8, R27 ;  /* 0x0000000821087223 */ /* 0x040fe4000000001b */
[----:B------:R-:W-:Y:S02]  /*1060*/  FFMA R25, R32, R9, R25 ;  /* 0x0000000920197223 */ /* 0x000fe40000000019 */
[-C--:B-1----:R-:W-:Y:S02]  /*1070*/  FFMA R2, R34, R12.reuse, R2 ;  /* 0x0000000c22027223 */ /* 0x082fe40000000002 */
[----:B------:R-:W-:-:S02]  /*1080*/  FFMA R12, R33, R12, R24 ;  /* 0x0000000c210c7223 */ /* 0x000fc40000000018 */
[C---:B------:R-:W-:Y:S02]  /*1090*/  FFMA R9, R31.reuse, R9, R8 ;  /* 0x000000091f097223 */ /* 0x040fe40000000008 */
[-C--:B------:R-:W-:Y:S02]  /*10a0*/  FFMA R5, R32, R13.reuse, R2 ;  /* 0x0000000d20057223 */ /* 0x080fe40000000002 */
[----:B------:R-:W-:Y:S02]  /*10b0*/  FFMA R13, R31, R13, R12 ;  /* 0x0000000d1f0d7223 */ /* 0x000fe4000000000c */
[----:B------:R-:W-:Y:S01]  /*10c0*/  FFMA R9, R30, R10, R9 ;  /* 0x0000000a1e097223 */ /* 0x000fe20000000009 */
[----:B------:R-:W-:Y:S01]  /*10d0*/  LDS R12, [R29.X4+0xc78] ;  /* 0x000c78001d0c7984 */ /* 0x000fe20000004800 */
[----:B--2---:R-:W-:Y:S02]  /*10e0*/  FFMA R34, R34, R16, R3 ;  /* 0x0000001022227223 */ /* 0x004fe40000000003 */
[----:B------:R-:W-:-:S02]  /*10f0*/  FFMA R36, R28, R14, R5 ;  /* 0x0000000e1c247223 */ /* 0x000fc40000000005 */
[----:B------:R-:W-:Y:S02]  /*1100*/  FFMA R13, R30, R14, R13 ;  /* 0x0000000e1e0d7223 */ /* 0x000fe4000000000d */
[----:B------:R-:W-:Y:S01]  /*1110*/  FFMA R3, R20, R11, R9 ;  /* 0x0000000b14037223 */ /* 0x000fe20000000009 */
[----:B------:R-:W-:Y:S01]  /*1120*/  LDS R14, [R29.X4+0xf88] ;  /* 0x000f88001d0e7984 */ /* 0x000fe20000004800 */
[----:B------:R-:W-:Y:S02]  /*1130*/  FFMA R16, R33, R16, R26 ;  /* 0x0000001021107223 */ /* 0x000fe4000000001a */
[----:B------:R-:W-:Y:S01]  /*1140*/  FFMA R9, R32, R17, R34 ;  /* 0x0000001120097223 */ /* 0x000fe20000000022 */
[----:B------:R-:W-:Y:S01]  /*1150*/  LDS R33, [R29.X4+0x15a8] ;  /* 0x0015a8001d217984 */ /* 0x000fe20000004800 */
[----:B------:R-:W-:Y:S02]  /*1160*/  FFMA R2, R28, R10, R25 ;  /* 0x0000000a1c027223 */ /* 0x000fe40000000019 */
[C---:B------:R-:W-:Y:S01]  /*1170*/  FFMA R36, R35.reuse, R15, R36 ;  /* 0x0000000f23247223 */ /* 0x040fe20000000024 */
[----:B------:R-:W-:Y:S01]  /*1180*/  LDS.128 R24, [R69+0x3190] ;  /* 0x0031900045187984 */ /* 0x000fe20000000c00 */
[----:B------:R-:W-:-:S02]  /*1190*/  FFMA R40, R35, R7, R40 ;  /* 0x0000000723287223 */ /* 0x000fc40000000028 */
[----:B------:R-:W-:Y:S01]  /*11a0*/  FFMA R15, R20, R15, R13 ;  /* 0x0000000f140f7223 */ /* 0x000fe2000000000d */
[----:B------:R-:W0:Y:S01]  /*11b0*/  LDS.128 R4, [R69+0x3110] ;  /* 0x0031100045047984 */ /* 0x000e220000000c00 */
[----:B------:R-:W-:Y:S02]  /*11c0*/  FFMA R17, R31, R17, R16 ;  /* 0x000000111f117223 */ /* 0x000fe40000000010 */
[----:B------:R-:W-:Y:S01]  /*11d0*/  FFMA R2, R35, R11, R2 ;  /* 0x0000000b23027223 */ /* 0x000fe20000000002 */
[----:B------:R-:W1:Y:S01]  /*11e0*/  LDS R13, [R29.X4+0xc40] ;  /* 0x000c40001d0d7984 */ /* 0x000e620000004800 */
[----:B------:R-:W-:-:S03]  /*11f0*/  FFMA R16, R28, R18, R9 ;  /* 0x000000121c107223 */ /* 0x000fc60000000009 */
[----:B------:R-:W2:Y:S04]  /*1200*/  LDS.128 R8, [R69+0x3150] ;  /* 0x0031500045087984 */ /* 0x000ea80000000c00 */
[----:B------:R-:W3:Y:S01]  /*1210*/  LDS R28, [R29.X4+0xf50] ;  /* 0x000f50001d1c7984 */ /* 0x000ee20000004800 */
[----:B------:R-:W-:-:S03]  /*1220*/  FFMA R17, R30, R18, R17 ;  /* 0x000000121e117223 */ /* 0x000fc60000000011 */
[----:B------:R-:W4:Y:S04]  /*1230*/  LDS R31, [R29.X4+0x1260] ;  /* 0x001260001d1f7984 */ /* 0x000f280000004800 */
[----:B------:R-:W5:Y:S01]  /*1240*/  LDS R30, [R29.X4+0x1298] ;  /* 0x001298001d1e7984 */ /* 0x000f620000004800 */
[-C--:B------:R-:W-:Y:S02]  /*1250*/  FFMA R35, R35, R19.reuse, R16 ;  /* 0x0000001323237223 */ /* 0x080fe40000000010 */
[----:B------:R-:W-:Y:S01]  /*1260*/  FFMA R32, R20, R19, R17 ;  /* 0x0000001314207223 */ /* 0x000fe20000000011 */
[----:B------:R-:W-:Y:S04]  /*1270*/  LDS R34, [R29.X4+0x1570] ;  /* 0x001570001d227984 */ /* 0x000fe80000004800 */
[----:B------:R-:W5:Y:S01]  /*1280*/  LDS.128 R16, [R69+0x31d0] ;  /* 0x0031d00045107984 */ /* 0x000f620000000c00 */
[----:B0-----:R-:W-:-:S02]  /*1290*/  FFMA R58, R4, R12, R58 ;  /* 0x0000000c043a7223 */ /* 0x001fc4000000003a */
[----:B-1----:R-:W-:Y:S02]  /*12a0*/  FFMA R63, R4, R13, R63 ;  /* 0x0000000d043f7223 */ /* 0x002fe4000000003f */
[CC--:B--2---:R-:W-:Y:S02]  /*12b0*/  FFMA R4, R13.reuse, R8.reuse, R55 ;  /* 0x000000080d047223 */ /* 0x0c4fe40000000037 */
[----:B------:R-:W-:Y:S02]  /*12c0*/  FFMA R23, R12, R8, R23 ;  /* 0x000000080c177223 */ /* 0x000fe40000000017 */
[-C--:B---3--:R-:W-:Y:S02]  /*12d0*/  FFMA R4, R28, R9.reuse, R4 ;  /* 0x000000091c047223 */ /* 0x088fe40000000004 */
[----:B------:R-:W-:Y:S02]  /*12e0*/  FFMA R23, R14, R9, R23 ;  /* 0x000000090e177223 */ /* 0x000fe40000000017 */
[----:B------:R-:W-:-:S02]  /*12f0*/  FFMA R22, R13, R24, R22 ;  /* 0x000000180d167223 */ /* 0x000fc40000000016 */
[----:B------:R-:W-:Y:S02]  /*1300*/  FFMA R21, R12, R24, R21 ;  /* 0x000000180c157223 */ /* 0x000fe40000000015 */
[-C--:B------:R-:W-:Y:S02]  /*1310*/  FFMA R63, R28, R5.reuse, R63 ;  /* 0x000000051c3f7223 */ /* 0x080fe4000000003f */
[----:B------:R-:W-:Y:S02]  /*1320*/  FFMA R5, R14, R5, R58 ;  /* 0x000000050e057223 */ /* 0x000fe4000000003a */
[-C--:B----4-:R-:W-:Y:S02]  /*1330*/  FFMA R58, R31, R10.reuse, R4 ;  /* 0x0000000a1f3a7223 */ /* 0x090fe40000000004 */
[----:B------:R-:W-:Y:S02]  /*1340*/  FFMA R4, R28, R25, R22 ;  /* 0x000000191c047223 */ /* 0x000fe40000000016 */
[----:B-----5:R-:W-:-:S02]  /*1350*/  FFMA R56, R30, R10, R23 ;  /* 0x0000000a1e387223 */ /* 0x020fc40000000017 */
[----:B------:R-:W-:Y:S02]  /*1360*/  FFMA R25, R14, R25, R21 ;  /* 0x000000190e197223 */ /* 0x000fe40000000015 */
[----:B------:R-:W0:Y:S01]  /*1370*/  LDS.128 R20, [R69+0x3210] ;  /* 0x0032100045147984 */ /* 0x000e220000000c00 */
[-C--:B------:R-:W-:Y:S02]  /*1380*/  FFMA R64, R13, R16.reuse, R64 ;  /* 0x000000100d407223 */ /* 0x080fe40000000040 */
[----:B------:R-:W-:Y:S02]  /*1390*/  FFMA R61, R12, R16, R61 ;  /* 0x000000100c3d7223 */ /* 0x000fe4000000003d */
[-C--:B------:R-:W-:Y:S02]  /*13a0*/  FFMA R64, R28, R17.reuse, R64 ;  /* 0x000000111c407223 */ /* 0x080fe40000000040 */
[----:B------:R-:W-:Y:S02]  /*13b0*/  FFMA R61, R14, R17, R61 ;  /* 0x000000110e3d7223 */ /* 0x000fe4000000003d */
[----:B------:R-:W-:-:S02]  /*13c0*/  FFMA R4, R31, R26, R4 ;  /* 0x0000001a1f047223 */ /* 0x000fc40000000004 */
[CC--:B------:R-:W-:Y:S02]  /*13d0*/  FFMA R55, R31.reuse, R6.reuse, R63 ;  /* 0x000000061f377223 */ /* 0x0c0fe4000000003f */
[C---:B------:R-:W-:Y:S02]  /*13e0*/  FFMA R44, R30.reuse, R6, R5 ;  /* 0x000000061e2c7223 */ /* 0x040fe40000000005 */
[-C--:B------:R-:W-:Y:S02]  /*13f0*/  FFMA R63, R31, R18.reuse, R64 ;  /* 0x000000121f3f7223 */ /* 0x080fe40000000040 */
[----:B------:R-:W-:Y:S02]  /*1400*/  FFMA R62, R30, R18, R61 ;  /* 0x000000121e3e7223 */ /* 0x000fe4000000003d */
[-C--:B------:R-:W-:Y:S02]  /*1410*/  FFMA R55, R34, R7.reuse, R55 ;  /* 0x0000000722377223 */ /* 0x080fe40000000037 */
[----:B------:R-:W-:-:S02]  /*1420*/  FFMA R44, R33, R7, R44 ;  /* 0x00000007212c7223 */ /* 0x000fc4000000002c */
[C---:B------:R-:W-:Y:S02]  /*1430*/  FFMA R67, R34.reuse, R27, R4 ;  /* 0x0000001b22437223 */ /* 0x040fe40000000004 */
[----:B------:R-:W1:Y:S01]  /*1440*/  LDS.128 R4, [R69+0x3250] ;  /* 0x0032500045047984 */ /* 0x000e620000000c00 */
[-C--:B------:R-:W-:Y:S02]  /*1450*/  FFMA R63, R34, R19.reuse, R63 ;  /* 0x00000013223f7223 */ /* 0x080fe4000000003f */
[----:B------:R-:W-:Y:S02]  /*1460*/  FFMA R62, R33, R19, R62 ;  /* 0x00000013213e7223 */ /* 0x000fe4000000003e */
[----:B------:R-:W2:Y:S01]  /*1470*/  LDS.128 R16, [R69+0x32d0] ;  /* 0x0032d00045107984 */ /* 0x000ea20000000c00 */
[-C--:B0-----:R-:W-:Y:S02]  /*1480*/  FFMA R59, R13, R20.reuse, R59 ;  /* 0x000000140d3b7223 */ /* 0x081fe4000000003b */
[----:B------:R-:W-:-:S02]  /*1490*/  FFMA R57, R12, R20, R57 ;  /* 0x000000140c397223 */ /* 0x000fc40000000039 */
[-C--:B------:R-:W-:Y:S02]  /*14a0*/  FFMA R59, R28, R21.reuse, R59 ;  /* 0x000000151c3b7223 */ /* 0x080fe4000000003b */
[----:B------:R-:W-:Y:S02]  /*14b0*/  FFMA R57, R14, R21, R57 ;  /* 0x000000150e397223 */ /* 0x000fe40000000039 */
[-C--:B------:R-:W-:Y:S02]  /*14c0*/  FFMA R59, R31, R22.reuse, R59 ;  /* 0x000000161f3b7223 */ /* 0x080fe4000000003b */
[----:B------:R-:W-:Y:S02]  /*14d0*/  FFMA R68, R30, R22, R57 ;  /* 0x000000161e447223 */ /* 0x000fe40000000039 */
[-C--:B------:R-:W-:Y:S02]  /*14e0*/  FFMA R70, R34, R23.reuse, R59 ;  /* 0x0000001722467223 */ /* 0x080fe4000000003b */
[----:B------:R-:W-:-:S02]  /*14f0*/  FFMA R68, R33, R23, R68 ;  /* 0x0000001721447223 */ /* 0x000fc40000000044 */
[----:B------:R-:W0:Y:S01]  /*1500*/  LDS.128 R20, [R69+0x3310] ;  /* 0x0033100045147984 */ /* 0x000e220000000c00 */
[CC--:B-1----:R-:W-:Y:S02]  /*1510*/  FFMA R60, R13.reuse, R4.reuse, R60 ;  /* 0x000000040d3c7223 */ /* 0x0c2fe4000000003c */
[C---:B------:R-:W-:Y:S02]  /*1520*/  FFMA R54, R12.reuse, R4, R54 ;  /* 0x000000040c367223 */ /* 0x040fe40000000036 */
[-C--:B--2---:R-:W-:Y:S02]  /*1530*/  FFMA R50, R13, R16.reuse, R50 ;  /* 0x000000100d327223 */ /* 0x084fe40000000032 */
[----:B------:R-:W-:Y:S02]  /*1540*/  FFMA R49, R12, R16, R49 ;  /* 0x000000100c317223 */ /* 0x000fe40000000031 */
[-C--:B------:R-:W-:Y:S02]  /*1550*/  FFMA R60, R28, R5.reuse, R60 ;  /* 0x000000051c3c7223 */ /* 0x080fe4000000003c */
[----:B------:R-:W-:-:S02]  /*1560*/  FFMA R5, R14, R5, R54 ;  /* 0x000000050e057223 */ /* 0x000fc40000000036 */
[-C--:B------:R-:W-:Y:S02]  /*1570*/  FFMA R50, R28, R17.reuse, R50 ;  /* 0x000000111c327223 */ /* 0x080fe40000000032 */
[----:B------:R-:W-:Y:S02]  /*1580*/  FFMA R49, R14, R17, R49 ;  /* 0x000000110e317223 */ /* 0x000fe40000000031 */
[CC--:B------:R-:W-:Y:S02]  /*1590*/  FFMA R60, R31.reuse, R6.reuse, R60 ;  /* 0x000000061f3c7223 */ /* 0x0c0fe4000000003c */
[----:B------:R-:W-:Y:S02]  /*15a0*/  FFMA R6, R30, R6, R5 ;  /* 0x000000061e067223 */ /* 0x000fe40000000005 */
[----:B------:R-:W-:Y:S02]  /*15b0*/  FFMA R50, R31, R18, R50 ;  /* 0x000000121f327223 */ /* 0x000fe40000000032 */
[----:B------:R-:W-:-:S02]  /*15c0*/  FFMA R58, R34, R11, R58 ;  /* 0x0000000b223a7223 */ /* 0x000fc4000000003a */
[----:B------:R-:W-:Y:S02]  /*15d0*/  FFMA R56, R33, R11, R56 ;  /* 0x0000000b21387223 */ /* 0x000fe40000000038 */
[-C--:B0-----:R-:W-:Y:S01]  /*15e0*/  FFMA R46, R13, R20.reuse, R46 ;  /* 0x000000140d2e7223 */ /* 0x081fe2000000002e */
[----:B------:R-:W0:Y:S01]  /*15f0*/  LDS.128 R8, [R69+0x3290] ;  /* 0x0032900045087984 */ /* 0x000e220000000c00 */
[----:B------:R-:W-:Y:S02]  /*1600*/  FFMA R43, R12, R20, R43 ;  /* 0x000000140c2b7223 */ /* 0x000fe4000000002b */
[-C--:B------:R-:W-:Y:S02]  /*1610*/  FFMA R46, R28, R21.reuse, R46 ;  /* 0x000000151c2e7223 */ /* 0x080fe4000000002e */
[----:B------:R-:W-:Y:S02]  /*1620*/  FFMA R43, R14, R21, R43 ;  /* 0x000000150e2b7223 */ /* 0x000fe4000000002b */
[----:B------:R-:W-:-:S02]  /*1630*/  FFMA R18, R30, R18, R49 ;  /* 0x000000121e127223 */ /* 0x000fc40000000031 */
[-C--:B------:R-:W-:Y:S02]  /*1640*/  FFMA R46, R31, R22.reuse, R46 ;  /* 0x000000161f2e7223 */ /* 0x080fe4000000002e */
[-C--:B------:R-:W-:Y:S02]  /*1650*/  FFMA R61, R34, R7.reuse, R60 ;  /* 0x00000007223d7223 */ /* 0x080fe4000000003c */
[----:B------:R-:W-:Y:S02]  /*1660*/  FFMA R22, R30, R22, R43 ;  /* 0x000000161e167223 */ /* 0x000fe4000000002b */
[C---:B------:R-:W-:Y:S02]  /*1670*/  FFMA R60, R33.reuse, R7, R6 ;  /* 0x00000007213c7223 */ /* 0x040fe40000000006 */
[----:B------:R-:W1:Y:S01]  /*1680*/  LDS.128 R4, [R69+0x3390] ;  /* 0x0033900045047984 */ /* 0x000e620000000c00 */
[-C--:B------:R-:W-:Y:S02]  /*1690*/  FFMA R59, R34, R19.reuse, R50 ;  /* 0x00000013223b7223 */ /* 0x080fe40000000032 */
[----:B------:R-:W-:-:S02]  /*16a0*/  FFMA R57, R33, R19, R18 ;  /* 0x0000001321397223 */ /* 0x000fc40000000012 */
[----:B------:R-:W2:Y:S01]  /*16b0*/  LDS.128 R16, [R69+0x33d0] ;  /* 0x0033d00045107984 */ /* 0x000ea20000000c00 */
[-C--:B------:R-:W-:Y:S02]  /*16c0*/  FFMA R76, R34, R23.reuse, R46 ;  /* 0x00000017224c7223 */ /* 0x080fe4000000002e */
[----:B------:R-:W-:Y:S02]  /*16d0*/  FFMA R75, R33, R23, R22 ;  /* 0x00000017214b7223 */ /* 0x000fe40000000016 */
[----:B------:R-:W3:Y:S01]  /*16e0*/  LDS.128 R20, [R69+0x3410] ;  /* 0x0034100045147984 */ /* 0x000ee20000000c00 */
[----:B------:R-:W-:-:S04]  /*16f0*/  FFMA R66, R30, R26, R25 ;  /* 0x0000001a1e427223 */ /* 0x000fc80000000019 */
[----:B------:R-:W-:Y:S02]  /*1700*/  FFMA R66, R33, R27, R66 ;  /* 0x0000001b21427223 */ /* 0x000fe40000000042 */
[----:B------:R-:W4:Y:S01]  /*1710*/  LDS.128 R24, [R69+0x3450] ;  /* 0x0034500045187984 */ /* 0x000f220000000c00 */
[-C--:B0-----:R-:W-:Y:S02]  /*1720*/  FFMA R51, R13, R8.reuse, R51 ;  /* 0x000000080d337223 */ /* 0x081fe40000000033 */
[----:B------:R-:W-:Y:S02]  /*1730*/  FFMA R47, R12, R8, R47 ;  /* 0x000000080c2f7223 */ /* 0x000fe4000000002f */
[-C--:B------:R-:W-:Y:S02]  /*1740*/  FFMA R51, R28, R9.reuse, R51 ;  /* 0x000000091c337223 */ /* 0x080fe40000000033 */
[----:B------:R-:W-:Y:S02]  /*1750*/  FFMA R47, R14, R9, R47 ;  /* 0x000000090e2f7223 */ /* 0x000fe4000000002f */
[----:B------:R-:W-:-:S02]  /*1760*/  FFMA R51, R31, R10, R51 ;  /* 0x0000000a1f337223 */ /* 0x000fc40000000033 */
[----:B------:R-:W-:Y:S02]  /*1770*/  FFMA R64, R30, R10, R47 ;  /* 0x0000000a1e407223 */ /* 0x000fe4000000002f */
[CC--:B-1----:R-:W-:Y:S02]  /*1780*/  FFMA R42, R13.reuse, R4.reuse, R42 ;  /* 0x000000040d2a7223 */ /* 0x0c2fe4000000002a */
[C---:B------:R-:W-:Y:S02]  /*1790*/  FFMA R41, R12.reuse, R4, R41 ;  /* 0x000000040c297223 */ /* 0x040fe40000000029 */
[-C--:B--2---:R-:W-:Y:S02]  /*17a0*/  FFMA R38, R13, R16.reuse, R38 ;  /* 0x000000100d267223 */ /* 0x084fe40000000026 */
[----:B------:R-:W-:Y:S02]  /*17b0*/  FFMA R37, R12, R16, R37 ;  /* 0x000000100c257223 */ /* 0x000fe40000000025 */
[----:B------:R-:W-:-:S02]  /*17c0*/  FFMA R42, R28, R5, R42 ;  /* 0x000000051c2a7223 */ /* 0x000fc4000000002a */
[----:B------:R-:W-:Y:S02]  /*17d0*/  FFMA R41, R14, R5, R41 ;  /* 0x000000050e297223 */ /* 0x000fe40000000029 */
[-C--:B---3--:R-:W-:Y:S01]  /*17e0*/  FFMA R40, R13, R20.reuse, R40 ;  /* 0x000000140d287223 */ /* 0x088fe20000000028 */
[----:B------:R-:W-:Y:S01]  /*17f0*/  LDS R5, [R29.X4+0x1b90] ;  /* 0x001b90001d057984 */ /* 0x000fe20000004800 */
[-C--:B------:R-:W-:Y:S02]  /*1800*/  FFMA R38, R28, R17.reuse, R38 ;  /* 0x000000111c267223 */ /* 0x080fe40000000026 */
[----:B------:R-:W-:Y:S02]  /*1810*/  FFMA R37, R14, R17, R37 ;  /* 0x000000110e257223 */ /* 0x000fe40000000025 */
[----:B------:R-:W-:Y:S02]  /*1820*/  FFMA R39, R12, R20, R39 ;  /* 0x000000140c277223 */ /* 0x000fe40000000027 */
[----:B------:R-:W-:-:S02]  /*1830*/  FFMA R65, R34, R11, R51 ;  /* 0x0000000b22417223 */ /* 0x000fc40000000033 */
[----:B------:R-:W-:Y:S02]  /*1840*/  FFMA R64, R33, R11, R64 ;  /* 0x0000000b21407223 */ /* 0x000fe40000000040 */
[----:B------:R-:W0:Y:S01]  /*1850*/  LDS.128 R8, [R69+0x3350] ;  /* 0x0033500045087984 */ /* 0x000e220000000c00 */
[CC--:B------:R-:W-:Y:S02]  /*1860*/  FFMA R47, R31.reuse, R6.reuse, R42 ;  /* 0x000000061f2f7223 */ /* 0x0c0fe4000000002a */
[----:B------:R-:W-:Y:S02]  /*1870*/  FFMA R54, R30, R6, R41 ;  /* 0x000000061e367223 */ /* 0x000fe40000000029 */
[-C--:B------:R-:W-:Y:S01]  /*1880*/  FFMA R50, R28, R21.reuse, R40 ;  /* 0x000000151c327223 */ /* 0x080fe20000000028 */
[----:B------:R-:W-:Y:S01]  /*1890*/  LDS R6, [R29.X4+0x1bc8] ;  /* 0x001bc8001d067984 */ /* 0x000fe20000004800 */
[-C--:B------:R-:W-:Y:S02]  /*18a0*/  FFMA R49, R31, R18.reuse, R38 ;  /* 0x000000121f317223 */ /* 0x080fe40000000026 */
[----:B------:R-:W-:Y:S01]  /*18b0*/  FFMA R51, R30, R18, R37 ;  /* 0x000000121e337223 */ /* 0x000fe20000000025 */
[----:B------:R-:W1:Y:S01]  /*18c0*/  LDS.128 R40, [R69+0x34d0] ;  /* 0x0034d00045287984 */ /* 0x000e620000000c00 */
[----:B------:R-:W-:-:S02]  /*18d0*/  FFMA R21, R14, R21, R39 ;  /* 0x000000150e157223 */ /* 0x000fc40000000027 */
[-C--:B----4-:R-:W-:Y:S02]  /*18e0*/  FFMA R4, R13, R24.reuse, R36 ;  /* 0x000000180d047223 */ /* 0x090fe40000000024 */
[----:B------:R-:W2:Y:S01]  /*18f0*/  LDS.128 R36, [R69+0x3490] ;  /* 0x0034900045247984 */ /* 0x000ea20000000c00 */
[----:B------:R-:W-:Y:S02]  /*1900*/  FFMA R15, R12, R24, R15 ;  /* 0x000000180c0f7223 */ /* 0x000fe4000000000f */
[-C--:B------:R-:W-:Y:S02]  /*1910*/  FFMA R4, R28, R25.reuse, R4 ;  /* 0x000000191c047223 */ /* 0x080fe40000000004 */
[----:B------:R-:W-:Y:S02]  /*1920*/  FFMA R15, R14, R25, R15 ;  /* 0x000000190e0f7223 */ /* 0x000fe4000000000f */
[----:B------:R-:W-:Y:S02]  /*1930*/  FFMA R16, R31, R26, R4 ;  /* 0x0000001a1f107223 */ /* 0x000fe40000000004 */
[----:B------:R-:W-:Y:S01]  /*1940*/  LDS R4, [R29.X4+0x1880] ;  /* 0x001880001d047984 */ /* 0x000fe20000004800 */
[----:B0-----:R-:W-:-:S02]  /*1950*/  FFMA R52, R13, R8, R52 ;  /* 0x000000080d347223 */ /* 0x001fc40000000034 */
[----:B------:R-:W-:Y:S02]  /*1960*/  FFMA R48, R12, R8, R48 ;  /* 0x000000080c307223 */ /* 0x000fe40000000030 */
[-C--:B------:R-:W-:Y:S02]  /*1970*/  FFMA R45, R28, R9.reuse, R52 ;  /* 0x000000091c2d7223 */ /* 0x080fe40000000034 */
[----:B------:R-:W-:Y:S02]  /*1980*/  FFMA R9, R14, R9, R48 ;  /* 0x000000090e097223 */ /* 0x000fe40000000030 */
[-C--:B-1----:R-:W-:Y:S02]  /*1990*/  FFMA R35, R13, R40.reuse, R35 ;  /* 0x000000280d237223 */ /* 0x082fe40000000023 */
[----:B------:R-:W-:Y:S01]  /*19a0*/  FFMA R32, R12, R40, R32 ;  /* 0x000000280c207223 */ /* 0x000fe20000000020 */
[----:B------:R-:W-:Y:S01]  /*19b0*/  SHF.L.U32 R40, R0, 0xa, RZ ;  /* 0x0000000a00287819 */ /* 0x000fe200000006ff */
[----:B--2---:R-:W-:-:S02]  /*19c0*/  FFMA R3, R12, R36, R3 ;  /* 0x000000240c037223 */ /* 0x004fc40000000003 */
[----:B------:R-:W-:Y:S02]  /*19d0*/  FFMA R48, R30, R26, R15 ;  /* 0x0000001a1e307223 */ /* 0x000fe4000000000f */
[----:B------:R-:W-:Y:S01]  /*19e0*/  FFMA R2, R13, R36, R2 ;  /* 0x000000240d027223 */ /* 0x000fe20000000002 */
[----:B------:R-:W-:Y:S01]  /*19f0*/  LDS R26, [R29.X4+0x21b0] ;  /* 0x0021b0001d1a7984 */ /* 0x000fe20000004800 */
[C---:B------:R-:W-:Y:S02]  /*1a00*/  FFMA R3, R14.reuse, R37, R3 ;  /* 0x000000250e037223 */ /* 0x040fe40000000003 */
[----:B------:R-:W-:Y:S02]  /*1a10*/  FFMA R25, R14, R41, R32 ;  /* 0x000000290e197223 */ /* 0x000fe40000000020 */
[----:B------:R-:W0:Y:S01]  /*1a20*/  LDS.128 R12, [R40+0x3120] ;  /* 0x00312000280c7984 */ /* 0x000e220000000c00 */
[-C--:B------:R-:W-:Y:S02]  /*1a30*/  FFMA R45, R31, R10.reuse, R45 ;  /* 0x0000000a1f2d7223 */ /* 0x080fe4000000002d */
[----:B------:R-:W-:-:S02]  /*1a40*/  FFMA R46, R30, R10, R9 ;  /* 0x0000000a1e2e7223 */ /* 0x000fc40000000009 */
[C---:B------:R-:W-:Y:S02]  /*1a50*/  FFMA R2, R28.reuse, R37, R2 ;  /* 0x000000251c027223 */ /* 0x040fe40000000002 */
[----:B------:R-:W-:Y:S02]  /*1a60*/  FFMA R35, R28, R41, R35 ;  /* 0x000000291c237223 */ /* 0x000fe40000000023 */
[-C--:B------:R-:W-:Y:S01]  /*1a70*/  FFMA R45, R34, R11.reuse, R45 ;  /* 0x0000000b222d7223 */ /* 0x080fe2000000002d */
[----:B------:R-:W-:Y:S01]  /*1a80*/  LDS R28, [R29.X4+0x1ea0] ;  /* 0x001ea0001d1c7984 */ /* 0x000fe20000004800 */
[----:B------:R-:W-:Y:S02]  /*1a90*/  FFMA R46, R33, R11, R46 ;  /* 0x0000000b212e7223 */ /* 0x000fe4000000002e */
[-C--:B------:R-:W-:Y:S01]  /*1aa0*/  FFMA R24, R31, R38.reuse, R2 ;  /* 0x000000261f187223 */ /* 0x080fe20000000002 */
[----:B------:R-:W1:Y:S01]  /*1ab0*/  LDS.128 R8, [R40+0x3160] ;  /* 0x0031600028087984 */ /* 0x000e620000000c00 */
[----:B------:R-:W-:-:S02]  /*1ac0*/  FFMA R38, R30, R38, R3 ;  /* 0x000000261e267223 */ /* 0x000fc40000000003 */
[C---:B------:R-:W-:Y:S01]  /*1ad0*/  FFMA R50, R31.reuse, R22, R50 ;  /* 0x000000161f327223 */ /* 0x040fe20000000032 */
[----:B------:R-:W2:Y:S01]  /*1ae0*/  LDS R2, [R29.X4+0x18b8] ;  /* 0x0018b8001d027984 */ /* 0x000ea20000004800 */
[----:B------:R-:W-:Y:S02]  /*1af0*/  FFMA R3, R31, R42, R35 ;  /* 0x0000002a1f037223 */ /* 0x000fe40000000023 */
[-C--:B------:R-:W-:Y:S02]  /*1b00*/  FFMA R31, R34, R27.reuse, R16 ;  /* 0x0000001b221f7223 */ /* 0x080fe40000000010 */
[C---:B------:R-:W-:Y:S02]  /*1b10*/  FFMA R52, R30.reuse, R22, R21 ;  /* 0x000000161e347223 */ /* 0x040fe40000000015 */
[----:B------:R-:W-:Y:S02]  /*1b20*/  FFMA R25, R30, R42, R25 ;  /* 0x0000002a1e197223 */ /* 0x000fe40000000019 */
[C---:B------:R-:W-:Y:S01]  /*1b30*/  FFMA R48, R33.reuse, R27, R48 ;  /* 0x0000001b21307223 */ /* 0x040fe20000000030 */
[----:B------:R-:W3:Y:S01]  /*1b40*/  LDS R30, [R29.X4+0x1ed8] ;  /* 0x001ed8001d1e7984 */ /* 0x000ee20000004800 */
[----:B------:R-:W-:-:S02]  /*1b50*/  FFMA R54, R33, R7, R54 ;  /* 0x0000000721367223 */ /* 0x000fc40000000036 */
[C---:B------:R-:W-:Y:S02]  /*1b60*/  FFMA R51, R33.reuse, R19, R51 ;  /* 0x0000001321337223 */ /* 0x040fe40000000033 */
[C---:B------:R-:W-:Y:S02]  /*1b70*/  FFMA R52, R33.reuse, R23, R52 ;  /* 0x0000001721347223 */ /* 0x040fe40000000034 */
[C---:B------:R-:W-:Y:S02]  /*1b80*/  FFMA R27, R33.reuse, R39, R38 ;  /* 0x00000027211b7223 */ /* 0x040fe40000000026 */
[----:B0-----:R-:W-:Y:S02]  /*1b90*/  FFMA R16, R12, R4, R55 ;  /* 0x000000040c107223 */ /* 0x001fe40000000037 */
[----:B------:R-:W-:Y:S02]  /*1ba0*/  FFMA R25, R33, R43, R25 ;  /* 0x0000002b21197223 */ /* 0x000fe40000000019 */
[----:B------:R-:W-:-:S02]  /*1bb0*/  FFMA R49, R34, R19, R49 ;  /* 0x0000001322317223 */ /* 0x000fc40000000031 */
[C---:B------:R-:W-:Y:S02]  /*1bc0*/  FFMA R50, R34.reuse, R23, R50 ;  /* 0x0000001722327223 */ /* 0x040fe40000000032 */
[----:B------:R-:W-:Y:S01]  /*1bd0*/  FFMA R33, R5, R13, R16 ;  /* 0x0000000d05217223 */ /* 0x000fe20000000010 */
[----:B------:R-:W0:Y:S01]  /*1be0*/  LDS.128 R20, [R40+0x31e0] ;  /* 0x0031e00028147984 */ /* 0x000e220000000c00 */
[----:B------:R-:W-:-:S03]  /*1bf0*/  FFMA R47, R34, R7, R47 ;  /* 0x00000007222f7223 */ /* 0x000fc6000000002f */
[----:B------:R-:W4:Y:S01]  /*1c00*/  LDS.128 R16, [R40+0x31a0] ;  /* 0x0031a00028107984 */ /* 0x000f220000000c00 */
[----:B------:R-:W-:-:S03]  /*1c10*/  FFMA R7, R34, R43, R3 ;  /* 0x0000002b22077223 */ /* 0x000fc60000000003 */
[----:B------:R-:W5:Y:S01]  /*1c20*/  LDS R3, [R29.X4+0x21e8] ;  /* 0x0021e8001d037984 */ /* 0x000f620000004800 */
[-C--:B-1----:R-:W-:Y:S02]  /*1c30*/  FFMA R58, R4, R8.reuse, R58 ;  /* 0x00000008043a7223 */ /* 0x082fe4000000003a */
[----:B--2---:R-:W-:Y:S02]  /*1c40*/  FFMA R56, R2, R8, R56 ;  /* 0x0000000802387223 */ /* 0x004fe40000000038 */
[----:B------:R-:W-:Y:S02]  /*1c50*/  FFMA R44, R12, R2, R44 ;  /* 0x000000020c2c7223 */ /* 0x000fe4000000002c */
[-C--:B------:R-:W-:Y:S02]  /*1c60*/  FFMA R35, R5, R9.reuse, R58 ;  /* 0x0000000905237223 */ /* 0x080fe4000000003a */
[C---:B------:R-:W-:Y:S02]  /*1c70*/  FFMA R9, R6.reuse, R9, R56 ;  /* 0x0000000906097223 */ /* 0x040fe40000000038 */
[----:B------:R-:W-:-:S02]  /*1c80*/  FFMA R13, R6, R13, R44 ;  /* 0x0000000d060d7223 */ /* 0x000fc4000000002c */
[-C--:B------:R-:W-:Y:S02]  /*1c90*/  FFMA R35, R28, R10.reuse, R35 ;  /* 0x0000000a1c237223 */ /* 0x080fe40000000023 */
[----:B---3--:R-:W-:Y:S02]  /*1ca0*/  FFMA R58, R30, R10, R9 ;  /* 0x0000000a1e3a7223 */ /* 0x008fe40000000009 */
[-C--:B------:R-:W-:Y:S02]  /*1cb0*/  FFMA R33, R28, R14.reuse, R33 ;  /* 0x0000000e1c217223 */ /* 0x080fe40000000021 */
[----:B------:R-:W-:Y:S02]  /*1cc0*/  FFMA R14, R30, R14, R13 ;  /* 0x0000000e1e0e7223 */ /* 0x000fe4000000000d */
[C---:B------:R-:W-:Y:S02]  /*1cd0*/  FFMA R56, R26.reuse, R15, R33 ;  /* 0x0000000f1a387223 */ /* 0x040fe40000000021 */
[----:B------:R-:W-:-:S02]  /*1ce0*/  FFMA R44, R26, R11, R35 ;  /* 0x0000000b1a2c7223 */ /* 0x000fc40000000023 */
[C---:B0-----:R-:W-:Y:S02]  /*1cf0*/  FFMA R10, R4.reuse, R20, R63 ;  /* 0x00000014040a7223 */ /* 0x041fe4000000003f */
[-C--:B----4-:R-:W-:Y:S02]  /*1d00*/  FFMA R8, R4, R16.reuse, R67 ;  /* 0x0000001004087223 */ /* 0x090fe40000000043 */
[----:B------:R-:W-:Y:S02]  /*1d10*/  FFMA R35, R5, R21, R10 ;  /* 0x0000001505237223 */ /* 0x000fe4000000000a */
[----:B-----5:R-:W-:Y:S02]  /*1d20*/  FFMA R58, R3, R11, R58 ;  /* 0x0000000b033a7223 */ /* 0x020fe4000000003a */
[----:B------:R-:W-:Y:S02]  /*1d30*/  FFMA R33, R5, R17, R8 ;  /* 0x0000001105217223 */ /* 0x000fe40000000008 */
[----:B------:R-:W-:Y:S01]  /*1d40*/  FFMA R55, R3, R15, R14 ;  /* 0x0000000f03377223 */ /* 0x000fe2000000000e */
[----:B------:R-:W0:Y:S04]  /*1d50*/  LDS.128 R8, [R40+0x3220] ;  /* 0x0032200028087984 */ /* 0x000e280000000c00 */
[----:B------:R-:W1:Y:S01]  /*1d60*/  LDS.128 R12, [R40+0x3260] ;  /* 0x00326000280c7984 */ /* 0x000e620000000c00 */
[----:B------:R-:W-:-:S02]  /*1d70*/  FFMA R66, R2, R16, R66 ;  /* 0x0000001002427223 */ /* 0x000fc40000000042 */
[----:B------:R-:W-:Y:S02]  /*1d80*/  FFMA R62, R2, R20, R62 ;  /* 0x00000014023e7223 */ /* 0x000fe4000000003e */
[C---:B------:R-:W-:Y:S02]  /*1d90*/  FFMA R17, R6.reuse, R17, R66 ;  /* 0x0000001106117223 */ /* 0x040fe40000000042 */
[----:B------:R-:W-:Y:S02]  /*1da0*/  FFMA R21, R6, R21, R62 ;  /* 0x0000001506157223 */ /* 0x000fe4000000003e */
[-C--:B------:R-:W-:Y:S02]  /*1db0*/  FFMA R33, R28, R18.reuse, R33 ;  /* 0x000000121c217223 */ /* 0x080fe40000000021 */
[----:B------:R-:W-:Y:S02]  /*1dc0*/  FFMA R62, R30, R18, R17 ;  /* 0x000000121e3e7223 */ /* 0x000fe40000000011 */
[----:B------:R-:W-:-:S02]  /*1dd0*/  FFMA R35, R28, R22, R35 ;  /* 0x000000161c237223 */ /* 0x000fc40000000023 */
[-C--:B------:R-:W-:Y:S02]  /*1de0*/  FFMA R67, R26, R19.reuse, R33 ;  /* 0x000000131a437223 */ /* 0x080fe40000000021 */
[----:B------:R-:W-:Y:S02]  /*1df0*/  FFMA R62, R3, R19, R62 ;  /* 0x00000013033e7223 */ /* 0x000fe4000000003e */
[----:B------:R-:W-:Y:S02]  /*1e00*/  FFMA R24, R34, R39, R24 ;  /* 0x0000002722187223 */ /* 0x000fe40000000018 */
[----:B------:R-:W-:Y:S01]  /*1e10*/  FFMA R63, R26, R23, R35 ;  /* 0x000000171a3f7223 */ /* 0x000fe20000000023 */
[----:B------:R-:W-:Y:S01]  /*1e20*/  LDS.128 R36, [R40+0x32e0] ;  /* 0x0032e00028247984 */ /* 0x000fe20000000c00 */
[----:B------:R-:W-:-:S03]  /*1e30*/  FFMA R22, R30, R22, R21 ;  /* 0x000000161e167223 */ /* 0x000fc60000000015 */
[----:B------:R-:W2:Y:S01]  /*1e40*/  LDS.128 R32, [R40+0x32a0] ;  /* 0x0032a00028207984 */ /* 0x000ea20000000c00 */
[-C--:B0-----:R-:W-:Y:S02]  /*1e50*/  FFMA R70, R4, R8.reuse, R70 ;  /* 0x0000000804467223 */ /* 0x081fe40000000046 */
[----:B------:R-:W-:Y:S02]  /*1e60*/  FFMA R68, R2, R8, R68 ;  /* 0x0000000802447223 */ /* 0x000fe40000000044 */
[----:B-1----:R-:W-:Y:S02]  /*1e70*/  FFMA R8, R4, R12, R61 ;  /* 0x0000000c04087223 */ /* 0x002fe4000000003d */
[C---:B------:R-:W-:Y:S02]  /*1e80*/  FFMA R17, R5.reuse, R9, R70 ;  /* 0x0000000905117223 */ /* 0x040fe40000000046 */
[----:B------:R-:W-:Y:S02]  /*1e90*/  FFMA R19, R5, R13, R8 ;  /* 0x0000000d05137223 */ /* 0x000fe40000000008 */
[----:B------:R-:W-:-:S02]  /*1ea0*/  FFMA R17, R28, R10, R17 ;  /* 0x0000000a1c117223 */ /* 0x000fc40000000011 */
[----:B------:R-:W-:Y:S02]  /*1eb0*/  FFMA R19, R28, R14, R19 ;  /* 0x0000000e1c137223 */ /* 0x000fe40000000013 */
[----:B------:R-:W-:Y:S02]  /*1ec0*/  FFMA R9, R6, R9, R68 ;  /* 0x0000000906097223 */ /* 0x000fe40000000044 */
[C---:B------:R-:W-:Y:S02]  /*1ed0*/  FFMA R68, R26.reuse, R11, R17 ;  /* 0x0000000b1a447223 */ /* 0x040fe40000000011 */
[----:B------:R-:W-:Y:S02]  /*1ee0*/  FFMA R77, R26, R15, R19 ;  /* 0x0000000f1a4d7223 */ /* 0x000fe40000000013 */
[----:B------:R-:W0:Y:S01]  /*1ef0*/  LDS.128 R16, [R40+0x3320] ;  /* 0x0033200028107984 */ /* 0x000e220000000c00 */
[----:B------:R-:W-:-:S03]  /*1f00*/  FFMA R69, R3, R23, R22 ;  /* 0x0000001703457223 */ /* 0x000fc60000000016 */
[----:B------:R-:W1:Y:S04]  /*1f10*/  LDS.128 R20, [R40+0x3360] ;  /* 0x0033600028147984 */ /* 0x000e680000000c00 */
[----:B------:R-:W3:Y:S01]  /*1f20*/  LDS.128 R40, [R40+0x33a0] ;  /* 0x0033a00028287984 */ /* 0x000ee20000000c00 */
[----:B------:R-:W-:Y:S02]  /*1f30*/  FFMA R60, R2, R12, R60 ;  /* 0x0000000c023c7223 */ /* 0x000fe4000000003c */
[----:B--2---:R-:W-:Y:S02]  /*1f40*/  FFMA R8, R4, R32, R65 ;  /* 0x0000002004087223 */ /* 0x004fe40000000041 */
[----:B------:R-:W-:Y:S02]  /*1f50*/  FFMA R57, R2, R36, R57 ;  /* 0x0000002402397223 */ /* 0x000fe40000000039 */
[----:B------:R-:W-:-:S02]  /*1f60*/  FFMA R13, R6, R13, R60 ;  /* 0x0000000d060d7223 */ /* 0x000fc4000000003c */
[----:B------:R-:W-:Y:S02]  /*1f70*/  FFMA R60, R30, R10, R9 ;  /* 0x0000000a1e3c7223 */ /* 0x000fe40000000009 */
[----:B------:R-:W-:Y:S02]  /*1f80*/  FFMA R9, R5, R33, R8 ;  /* 0x0000002105097223 */ /* 0x000fe40000000008 */
[----:B------:R-:W-:Y:S02]  /*1f90*/  FFMA R57, R6, R37, R57 ;  /* 0x0000002506397223 */ /* 0x000fe40000000039 */
[----:B------:R-:W-:Y:S02]  /*1fa0*/  FFMA R10, R4, R36, R59 ;  /* 0x00000024040a7223 */ /* 0x000fe4000000003b */
[----:B------:R-:W-:Y:S02]  /*1fb0*/  FFMA R64, R2, R32, R64 ;  /* 0x0000002002407223 */ /* 0x000fe40000000040 */
[----:B------:R-:W-:-:S02]  /*1fc0*/  FFMA R60, R3, R11, R60 ;  /* 0x0000000b033c7223 */ /* 0x000fc4000000003c */
[----:B------:R-:W-:Y:S02]  /*1fd0*/  FFMA R9, R28, R34, R9 ;  /* 0x000000221c097223 */ /* 0x000fe40000000009 */
[----:B------:R-:W-:Y:S02]  /*1fe0*/  FFMA R72, R30, R38, R57 ;  /* 0x000000261e487223 */ /* 0x000fe40000000039 */
[----:B------:R-:W-:Y:S02]  /*1ff0*/  FFMA R11, R5, R37, R10 ;  /* 0x00000025050b7223 */ /* 0x000fe4000000000a */
[-C--:B0-----:R-:W-:Y:S02]  /*2000*/  FFMA R76, R4, R16.reuse, R76 ;  /* 0x00000010044c7223 */ /* 0x081fe4000000004c */
[----:B------:R-:W-:Y:S02]  /*2010*/  FFMA R75, R2, R16, R75 ;  /* 0x00000010024b7223 */ /* 0x000fe4000000004b */
[----:B-1----:R-:W-:-:S02]  /*2020*/  FFMA R8, R4, R20, R45 ;  /* 0x0000001404087223 */ /* 0x002fc4000000002d */
[----:B------:R-:W-:Y:S02]  /*2030*/  FFMA R46, R2, R20, R46 ;  /* 0x00000014022e7223 */ /* 0x000fe4000000002e */
[----:B------:R-:W-:Y:S01]  /*2040*/  FFMA R57, R5, R17, R76 ;  /* 0x0000001105397223 */ /* 0x000fe2000000004c */
[----:B------:R-:W-:Y:S01]  /*2050*/  SHF.L.U32 R76, R0, 0xa, RZ ;  /* 0x0000000a004c7819 */ /* 0x000fe200000006ff */
[----:B------:R-:W-:Y:S01]  /*2060*/  FFMA R33, R6, R33, R64 ;  /* 0x0000002106217223 */ /* 0x000fe20000000040 */
[----:B------:R-:W-:Y:S01]  /*2070*/  MOV R59, R44 ;  /* 0x0000002c003b7202 */ /* 0x000fe20000000f00 */
[----:B------:R-:W-:Y:S01]  /*2080*/  FFMA R71, R26, R35, R9 ;  /* 0x000000231a477223 */ /* 0x000fe20000000009 */
[----:B------:R-:W-:Y:S01]  /*2090*/  LDS R20, [R29.X4+0x24c0] ;  /* 0x0024c0001d147984 */ /* 0x000fe20000004800 */
[----:B------:R-:W-:Y:S02]  /*20a0*/  FFMA R11, R28, R38, R11 ;  /* 0x000000261c0b7223 */ /* 0x000fe4000000000b */
[----:B------:R-:W-:-:S02]  /*20b0*/  FFMA R75, R6, R17, R75 ;  /* 0x00000011064b7223 */ /* 0x000fc4000000004b */
[-C--:B------:R-:W-:Y:S02]  /*20c0*/  FFMA R9, R5, R21.reuse, R8 ;  /* 0x0000001505097223 */ /* 0x080fe40000000008 */
[----:B------:R-:W-:Y:S02]  /*20d0*/  FFMA R17, R6, R21, R46 ;  /* 0x0000001506117223 */ /* 0x000fe4000000002e */
[----:B---3--:R-:W-:Y:S02]  /*20e0*/  FFMA R8, R4, R40, R47 ;  /* 0x0000002804087223 */ /* 0x008fe4000000002f */
[----:B------:R-:W-:Y:S01]  /*20f0*/  FFMA R70, R30, R34, R33 ;  /* 0x000000221e467223 */ /* 0x000fe20000000021 */
[----:B------:R-:W0:Y:S01]  /*2100*/  LDS.128 R44, [R76+0x33e0] ;  /* 0x0033e0004c2c7984 */ /* 0x000e220000000c00 */
[-C--:B------:R-:W-:Y:S02]  /*2110*/  FFMA R74, R26, R39.reuse, R11 ;  /* 0x000000271a4a7223 */ /* 0x080fe4000000000b */
[----:B------:R-:W-:-:S02]  /*2120*/  FFMA R72, R3, R39, R72 ;  /* 0x0000002703487223 */ /* 0x000fc40000000048 */
[----:B------:R-:W1:Y:S01]  /*2130*/  LDS.128 R36, [R76+0x3420] ;  /* 0x003420004c247984 */ /* 0x000e620000000c00 */
[----:B------:R-:W-:-:S03]  /*2140*/  FFMA R70, R3, R35, R70 ;  /* 0x0000002303467223 */ /* 0x000fc60000000046 */
[----:B------:R-:W2:Y:S01]  /*2150*/  LDS.128 R32, [R76+0x3460] ;  /* 0x003460004c207984 */ /* 0x000ea20000000c00 */
[----:B------:R-:W-:Y:S02]  /*2160*/  FFMA R21, R5, R41, R8 ;  /* 0x0000002905157223 */ /* 0x000fe40000000008 */
[----:B------:R-:W-:Y:S02]  /*2170*/  FFMA R16, R28, R22, R9 ;  /* 0x000000161c107223 */ /* 0x000fe40000000009 */
[----:B------:R-:W-:-:S04]  /*2180*/  FFMA R14, R30, R14, R13 ;  /* 0x0000000e1e0e7223 */ /* 0x000fc8000000000d */
[----:B------:R-:W-:Y:S02]  /*2190*/  FFMA R73, R3, R15, R14 ;  /* 0x0000000f03497223 */ /* 0x000fe4000000000e */
[----:B0-----:R-:W-:-:S04]  /*21a0*/  FFMA R8, R4, R44, R49 ;  /* 0x0000002c04087223 */ /* 0x001fc80000000031 */
[C---:B------:R-:W-:Y:S02]  /*21b0*/  FFMA R9, R5.reuse, R45, R8 ;  /* 0x0000002d05097223 */ /* 0x040fe40000000008 */
[-C--:B-1----:R-:W-:Y:S02]  /*21c0*/  FFMA R50, R4, R36.reuse, R50 ;  /* 0x0000002404327223 */ /* 0x082fe40000000032 */
[----:B------:R-:W-:Y:S02]  /*21d0*/  FFMA R52, R2, R36, R52 ;  /* 0x0000002402347223 */ /* 0x000fe40000000034 */
[----:B--2---:R-:W-:Y:S02]  /*21e0*/  FFMA R8, R4, R32, R31 ;  /* 0x0000002004087223 */ /* 0x004fe4000000001f */
[-C--:B------:R-:W-:Y:S02]  /*21f0*/  FFMA R11, R5, R37.reuse, R50 ;  /* 0x00000025050b7223 */ /* 0x080fe40000000032 */
[----:B------:R-:W-:-:S02]  /*2200*/  FFMA R13, R6, R37, R52 ;  /* 0x00000025060d7223 */ /* 0x000fc40000000034 */
[C---:B------:R-:W-:Y:S02]  /*2210*/  FFMA R37, R28.reuse, R46, R9 ;  /* 0x0000002e1c257223 */ /* 0x040fe40000000009 */
[----:B------:R-:W-:Y:S02]  /*2220*/  FFMA R9, R5, R33, R8 ;  /* 0x0000002105097223 */ /* 0x000fe40000000008 */
[-C--:B------:R-:W-:Y:S02]  /*2230*/  FFMA R36, R28, R38.reuse, R11 ;  /* 0x000000261c247223 */ /* 0x080fe4000000000b */
[----:B------:R-:W-:Y:S02]  /*2240*/  FFMA R38, R30, R38, R13 ;  /* 0x000000261e267223 */ /* 0x000fe4000000000d */
[----:B------:R-:W-:Y:S01]  /*2250*/  FFMA R48, R2, R32, R48 ;  /* 0x0000002002307223 */ /* 0x000fe20000000030 */
[----:B------:R-:W0:Y:S01]  /*2260*/  LDS.128 R12, [R76+0x34a0] ;  /* 0x0034a0004c0c7984 */ /* 0x000e220000000c00 */
[----:B------:R-:W-:-:S03]  /*2270*/  FFMA R32, R28, R34, R9 ;  /* 0x000000221c207223 */ /* 0x000fc60000000009 */
[----:B------:R-:W1:Y:S01]  /*2280*/  LDS.128 R8, [R76+0x34e0] ;  /* 0x0034e0004c087984 */ /* 0x000e620000000c00 */
[C---:B------:R-:W-:Y:S02]  /*2290*/  FFMA R54, R2.reuse, R40, R54 ;  /* 0x0000002802367223 */ /* 0x040fe40000000036 */
[----:B------:R-:W-:Y:S02]  /*22a0*/  FFMA R51, R2, R44, R51 ;  /* 0x0000002c02337223 */ /* 0x000fe40000000033 */
[----:B------:R-:W-:Y:S02]  /*22b0*/  FFMA R57, R28, R18, R57 ;  /* 0x000000121c397223 */ /* 0x000fe40000000039 */
[C---:B------:R-:W-:Y:S02]  /*22c0*/  FFMA R41, R6.reuse, R41, R54 ;  /* 0x0000002906297223 */ /* 0x040fe40000000036 */
[C---:B------:R-:W-:Y:S02]  /*22d0*/  FFMA R45, R6.reuse, R45, R51 ;  /* 0x0000002d062d7223 */ /* 0x040fe40000000033 */
[----:B------:R-:W-:-:S02]  /*22e0*/  FFMA R33, R6, R33, R48 ;  /* 0x0000002106217223 */ /* 0x000fc40000000030 */
[C---:B------:R-:W-:Y:S02]  /*22f0*/  FFMA R18, R30.reuse, R18, R75 ;  /* 0x000000121e127223 */ /* 0x040fe4000000004b */
[C---:B------:R-:W-:Y:S01]  /*2300*/  FFMA R17, R30.reuse, R22, R17 ;  /* 0x000000161e117223 */ /* 0x040fe20000000011 */
[----:B------:R-:W-:Y:S01]  /*2310*/  MOV R61, R63 ;  /* 0x0000003f003d7202 */ /* 0x000fe20000000f00 */
[----:B------:R-:W-:Y:S02]  /*2320*/  FFMA R46, R30, R46, R45 ;  /* 0x0000002e1e2e7223 */ /* 0x000fe4000000002d */
[-C--:B------:R-:W-:Y:S02]  /*2330*/  FFMA R44, R26, R23.reuse, R16 ;  /* 0x000000171a2c7223 */ /* 0x080fe40000000010 */
[----:B------:R-:W-:Y:S02]  /*2340*/  FFMA R45, R3, R23, R17 ;  /* 0x00000017032d7223 */ /* 0x000fe40000000011 */
[-C--:B0-----:R-:W-:Y:S01]  /*2350*/  FFMA R24, R4, R12.reuse, R24 ;  /* 0x0000000c04187223 */ /* 0x081fe20000000018 */
[----:B------:R-:W-:Y:S01]  /*2360*/  LDS R23, [R29.X4+0x2808] ;  /* 0x002808001d177984 */ /* 0x000fe20000004800 */
[----:B------:R-:W-:-:S02]  /*2370*/  FFMA R12, R2, R12, R27 ;  /* 0x0000000c020c7223 */ /* 0x000fc4000000001b */
[-C--:B-1----:R-:W-:Y:S02]  /*2380*/  FFMA R4, R4, R8.reuse, R7 ;  /* 0x0000000804047223 */ /* 0x082fe40000000007 */
[C---:B------:R-:W-:Y:S02]  /*2390*/  FFMA R27, R5.reuse, R13, R24 ;  /* 0x0000000d051b7223 */ /* 0x040fe40000000018 */
[----:B------:R-:W-:Y:S02]  /*23a0*/  FFMA R25, R2, R8, R25 ;  /* 0x0000000802197223 */ /* 0x000fe40000000019 */
[-C--:B------:R-:W-:Y:S02]  /*23b0*/  FFMA R5, R5, R9.reuse, R4 ;  /* 0x0000000905057223 */ /* 0x080fe40000000004 */
[C---:B------:R-:W-:Y:S02]  /*23c0*/  FFMA R25, R6.reuse, R9, R25 ;  /* 0x0000000906197223 */ /* 0x040fe40000000019 */
[----:B------:R-:W-:-:S02]  /*23d0*/  FFMA R65, R6, R13, R12 ;  /* 0x0000000d06417223 */ /* 0x000fc4000000000c */
[C---:B------:R-:W-:Y:S02]  /*23e0*/  FFMA R64, R28.reuse, R10, R5 ;  /* 0x0000000a1c407223 */ /* 0x040fe40000000005 */
[----:B------:R-:W-:Y:S01]  /*23f0*/  FFMA R66, R28, R14, R27 ;  /* 0x0000000e1c427223 */ /* 0x000fe2000000001b */
[----:B------:R-:W0:Y:S01]  /*2400*/  LDS.128 R4, [R76+0x3130] ;  /* 0x003130004c047984 */ /* 0x000e220000000c00 */
[----:B------:R-:W-:-:S03]  /*2410*/  FFMA R63, R30, R10, R25 ;  /* 0x0000000a1e3f7223 */ /* 0x000fc60000000019 */
[----:B------:R-:W1:Y:S01]  /*2420*/  LDS R27, [R29.X4+0x24f8] ;  /* 0x0024f8001d1b7984 */ /* 0x000e620000004800 */
[-C--:B------:R-:W-:Y:S02]  /*2430*/  FFMA R48, R26, R19.reuse, R57 ;  /* 0x000000131a307223 */ /* 0x080fe40000000039 */
[----:B------:R-:W-:Y:S01]  /*2440*/  FFMA R49, R3, R19, R18 ;  /* 0x0000001303317223 */ /* 0x000fe20000000012 */
[----:B------:R-:W2:Y:S01]  /*2450*/  LDS R25, [R29.X4+0x27d0] ;  /* 0x0027d0001d197984 */ /* 0x000ea20000004800 */
[-C--:B------:R-:W-:Y:S02]  /*2460*/  FFMA R21, R28, R42.reuse, R21 ;  /* 0x0000002a1c157223 */ /* 0x080fe40000000015 */
[----:B------:R-:W-:Y:S01]  /*2470*/  FFMA R22, R30, R42, R41 ;  /* 0x0000002a1e167223 */ /* 0x000fe20000000029 */
[----:B------:R-:W3:Y:S01]  /*2480*/  LDS.128 R16, [R76+0x3170] ;  /* 0x003170004c107984 */ /* 0x000ee20000000c00 */
[----:B------:R-:W-:Y:S02]  /*2490*/  FFMA R42, R26, R43, R21 ;  /* 0x0000002b1a2a7223 */ /* 0x000fe40000000015 */
[C---:B------:R-:W-:Y:S01]  /*24a0*/  FFMA R33, R30.reuse, R34, R33 ;  /* 0x000000221e217223 */ /* 0x040fe20000000021 */
[----:B------:R-:W-:Y:S01]  /*24b0*/  LDS R21, [R29.X4+0x2b18] ;  /* 0x002b18001d157984 */ /* 0x000fe20000004800 */
[----:B------:R-:W-:-:S02]  /*24c0*/  FFMA R65, R30, R14, R65 ;  /* 0x0000000e1e417223 */ /* 0x000fc40000000041 */
[C---:B------:R-:W-:Y:S02]  /*24d0*/  FFMA R43, R3.reuse, R43, R22 ;  /* 0x0000002b032b7223 */ /* 0x040fe40000000016 */
[----:B------:R-:W4:Y:S01]  /*24e0*/  LDS R22, [R29.X4+0x2ae0] ;  /* 0x002ae0001d167984 */ /* 0x000f220000004800 */
[-C--:B------:R-:W-:Y:S02]  /*24f0*/  FFMA R34, R26, R47.reuse, R37 ;  /* 0x0000002f1a227223 */ /* 0x080fe40000000025 */
[C---:B------:R-:W-:Y:S02]  /*2500*/  FFMA R47, R3.reuse, R47, R46 ;  /* 0x0000002f032f7223 */ /* 0x040fe4000000002e */
[C---:B------:R-:W-:Y:S02]  /*2510*/  FFMA R24, R3.reuse, R39, R38 ;  /* 0x0000002703187223 */ /* 0x040fe40000000026 */
[C---:B------:R-:W-:Y:S02]  /*2520*/  FFMA R33, R3.reuse, R35, R33 ;  /* 0x0000002303217223 */ /* 0x040fe40000000021 */
[----:B------:R-:W-:-:S02]  /*2530*/  FFMA R65, R3, R15, R65 ;  /* 0x0000000f03417223 */ /* 0x000fc40000000041 */
[----:B------:R-:W-:Y:S02]  /*2540*/  FFMA R63, R3, R11, R63 ;  /* 0x0000000b033f7223 */ /* 0x000fe4000000003f */
[C---:B------:R-:W-:Y:S01]  /*2550*/  FFMA R66, R26.reuse, R15, R66 ;  /* 0x0000000f1a427223 */ /* 0x040fe20000000042 */
[----:B------:R-:W5:Y:S04]  /*2560*/  LDS R3, [R29.X4+0x2df0] ;  /* 0x002df0001d037984 */ /* 0x000f680000004800 */
[----:B------:R-:W5:Y:S01]  /*2570*/  LDS.128 R12, [R76+0x31b0] ;  /* 0x0031b0004c0c7984 */ /* 0x000f620000000c00 */
[C---:B------:R-:W-:Y:S02]  /*2580*/  FFMA R2, R26.reuse, R39, R36 ;  /* 0x000000271a027223 */ /* 0x040fe40000000024 */
[C---:B------:R-:W-:Y:S01]  /*2590*/  FFMA R32, R26.reuse, R35, R32 ;  /* 0x000000231a207223 */ /* 0x040fe20000000020 */
[----:B------:R-:W-:Y:S01]  /*25a0*/  LDS.128 R36, [R76+0x3230] ;  /* 0x003230004c247984 */ /* 0x000fe20000000c00 */
[----:B------:R-:W-:-:S03]  /*25b0*/  FFMA R64, R26, R11, R64 ;  /* 0x0000000b1a407223 */ /* 0x000fc60000000040 */
[----:B------:R-:W5:Y:S04]  /*25c0*/  LDS R26, [R29.X4+0x2e28] ;  /* 0x002e28001d1a7984 */ /* 0x000f680000004800 */
[----:B------:R-:W5:Y:S01]  /*25d0*/  LDS.128 R8, [R76+0x31f0] ;  /* 0x0031f0004c087984 */ /* 0x000f620000000c00 */
[C---:B0-----:R-:W-:Y:S02]  /*25e0*/  FFMA R56, R4.reuse, R20, R56 ;  /* 0x0000001404387223 */ /* 0x041fe40000000038 */
[----:B-1----:R-:W-:Y:S02]  /*25f0*/  FFMA R4, R4, R27, R55 ;  /* 0x0000001b04047223 */ /* 0x002fe40000000037 */
[-C--:B--2---:R-:W-:Y:S02]  /*2600*/  FFMA R31, R25, R5.reuse, R56 ;  /* 0x00000005191f7223 */ /* 0x084fe40000000038 */
[----:B------:R-:W-:-:S02]  /*2610*/  FFMA R5, R23, R5, R4 ;  /* 0x0000000517057223 */ /* 0x000fc40000000004 */
[-C--:B---3--:R-:W-:Y:S02]  /*2620*/  FFMA R4, R20, R16.reuse, R59 ;  /* 0x0000001014047223 */ /* 0x088fe4000000003b */
[----:B------:R-:W-:Y:S02]  /*2630*/  FFMA R58, R27, R16, R58 ;  /* 0x000000101b3a7223 */ /* 0x000fe4000000003a */
[-C--:B------:R-:W-:Y:S02]  /*2640*/  FFMA R35, R25, R17.reuse, R4 ;  /* 0x0000001119237223 */ /* 0x080fe40000000004 */
[----:B------:R-:W-:Y:S02]  /*2650*/  FFMA R58, R23, R17, R58 ;  /* 0x00000011173a7223 */ /* 0x000fe4000000003a */
[CC--:B----4-:R-:W-:Y:S02]  /*2660*/  FFMA R4, R22.reuse, R6.reuse, R31 ;  /* 0x0000000616047223 */ /* 0x0d0fe4000000001f */
[----:B------:R-:W-:Y:S01]  /*2670*/  FFMA R5, R21, R6, R5 ;  /* 0x0000000615057223 */ /* 0x000fe20000000005 */
[----:B------:R-:W-:Y:S01]  /*2680*/  LDS.128 R28, [R76+0x3370] ;  /* 0x003370004c1c7984 */ /* 0x000fe20000000c00 */
[----:B------:R-:W-:-:S02]  /*2690*/  FFMA R6, R22, R18, R35 ;  /* 0x0000001216067223 */ /* 0x000fc40000000023 */
[----:B------:R-:W-:Y:S02]  /*26a0*/  FFMA R18, R21, R18, R58 ;  /* 0x0000001215127223 */ /* 0x000fe4000000003a */
[----:B-----5:R-:W-:Y:S02]  /*26b0*/  FFMA R58, R3, R7, R4 ;  /* 0x00000007033a7223 */ /* 0x020fe40000000004 */
[-C--:B------:R-:W-:Y:S02]  /*26c0*/  FFMA R4, R20, R12.reuse, R67 ;  /* 0x0000000c14047223 */ /* 0x080fe40000000043 */
[----:B------:R-:W-:Y:S02]  /*26d0*/  FFMA R62, R27, R12, R62 ;  /* 0x0000000c1b3e7223 */ /* 0x000fe4000000003e */
[----:B------:R-:W-:Y:S02]  /*26e0*/  FFMA R55, R3, R19, R6 ;  /* 0x0000001303377223 */ /* 0x000fe40000000006 */
[----:B------:R-:W-:-:S02]  /*26f0*/  FFMA R17, R25, R13, R4 ;  /* 0x0000000d19117223 */ /* 0x000fc40000000004 */
[----:B------:R-:W-:Y:S02]  /*2700*/  FFMA R57, R26, R7, R5 ;  /* 0x000000071a397223 */ /* 0x000fe40000000005 */
[----:B------:R-:W0:Y:S01]  /*2710*/  LDS.128 R4, [R76+0x3270] ;  /* 0x003270004c047984 */ /* 0x000e220000000c00 */
[-C--:B------:R-:W-:Y:S02]  /*2720*/  FFMA R12, R20, R8.reuse, R61 ;  /* 0x00000008140c7223 */ /* 0x080fe4000000003d */
[----:B------:R-:W-:Y:S02]  /*2730*/  FFMA R8, R27, R8, R69 ;  /* 0x000000081b087223 */ /* 0x000fe40000000045 */
[----:B------:R-:W-:Y:S02]  /*2740*/  FFMA R35, R26, R19, R18 ;  /* 0x000000131a237223 */ /* 0x000fe40000000012 */
[C---:B------:R-:W-:Y:S02]  /*2750*/  FFMA R13, R23.reuse, R13, R62 ;  /* 0x0000000d170d7223 */ /* 0x040fe4000000003e */
[----:B------:R-:W-:-:S02]  /*2760*/  FFMA R8, R23, R9, R8 ;  /* 0x0000000917087223 */ /* 0x000fc40000000008 */
[----:B------:R-:W-:Y:S02]  /*2770*/  FFMA R19, R25, R9, R12 ;  /* 0x0000000919137223 */ /* 0x000fe4000000000c */
[CC--:B------:R-:W-:Y:S02]  /*2780*/  FFMA R12, R22.reuse, R14.reuse, R17 ;  /* 0x0000000e160c7223 */ /* 0x0c0fe40000000011 */
[C---:B------:R-:W-:Y:S02]  /*2790*/  FFMA R13, R21.reuse, R14, R13 ;  /* 0x0000000e150d7223 */ /* 0x040fe4000000000d */
[-C--:B------:R-:W-:Y:S02]  /*27a0*/  FFMA R8, R21, R10.reuse, R8 ;  /* 0x0000000a15087223 */ /* 0x080fe40000000008 */
[----:B------:R-:W-:Y:S02]  /*27b0*/  FFMA R14, R22, R10, R19 ;  /* 0x0000000a160e7223 */ /* 0x000fe40000000013 */
[----:B------:R-:W-:-:S02]  /*27c0*/  FFMA R59, R26, R11, R8 ;  /* 0x0000000b1a3b7223 */ /* 0x000fc40000000008 */
[C---:B------:R-:W-:Y:S02]  /*27d0*/  FFMA R61, R3.reuse, R11, R14 ;  /* 0x0000000b033d7223 */ /* 0x040fe4000000000e */
[----:B------:R-:W1:Y:S01]  /*27e0*/  LDS.128 R8, [R76+0x32b0] ;  /* 0x0032b0004c087984 */ /* 0x000e620000000c00 */
[-C--:B------:R-:W-:Y:S02]  /*27f0*/  FFMA R41, R3, R15.reuse, R12 ;  /* 0x0000000f03297223 */ /* 0x080fe4000000000c */
[----:B------:R-:W-:Y:S02]  /*2800*/  FFMA R40, R26, R15, R13 ;  /* 0x0000000f1a287223 */ /* 0x000fe4000000000d */
[----:B------:R-:W2:Y:S01]  /*2810*/  LDS.128 R12, [R76+0x32f0] ;  /* 0x0032f0004c0c7984 */ /* 0x000ea20000000c00 */
[C---:B------:R-:W-:Y:S02]  /*2820*/  FFMA R68, R20.reuse, R36, R68 ;  /* 0x0000002414447223 */ /* 0x040fe40000000044 */
[----:B0-----:R-:W-:-:S02]  /*2830*/  FFMA R16, R20, R4, R77 ;  /* 0x0000000414107223 */ /* 0x001fc4000000004d */
[----:B------:R-:W-:-:S04]  /*2840*/  FFMA R4, R27, R4, R73 ;  /* 0x000000041b047223 */ /* 0x000fc80000000049 */
[----:B------:R-:W-:Y:S02]  /*2850*/  FFMA R4, R23, R5, R4 ;  /* 0x0000000517047223 */ /* 0x000fe40000000004 */
[----:B------:R-:W-:Y:S02]  /*2860*/  FFMA R60, R27, R36, R60 ;  /* 0x000000241b3c7223 */ /* 0x000fe4000000003c */
[C---:B------:R-:W-:Y:S02]  /*2870*/  FFMA R17, R25.reuse, R37, R68 ;  /* 0x0000002519117223 */ /* 0x040fe40000000044 */
[----:B------:R-:W-:Y:S02]  /*2880*/  FFMA R19, R25, R5, R16 ;  /* 0x0000000519137223 */ /* 0x000fe40000000010 */
[----:B------:R-:W-:Y:S02]  /*2890*/  FFMA R4, R21, R6, R4 ;  /* 0x0000000615047223 */ /* 0x000fe40000000004 */
[----:B------:R-:W-:-:S02]  /*28a0*/  FFMA R37, R23, R37, R60 ;  /* 0x0000002517257223 */ /* 0x000fc4000000003c */
[----:B------:R-:W-:Y:S02]  /*28b0*/  FFMA R60, R26, R7, R4 ;  /* 0x000000071a3c7223 */ /* 0x000fe40000000004 */
[C---:B------:R-:W-:Y:S02]  /*28c0*/  FFMA R46, R22.reuse, R38, R17 ;  /* 0x00000026162e7223 */ /* 0x040fe40000000011 */
[----:B------:R-:W-:Y:S02]  /*28d0*/  FFMA R62, R22, R6, R19 ;  /* 0x00000006163e7223 */ /* 0x000fe40000000013 */
[----:B------:R-:W0:Y:S01]  /*28e0*/  LDS.128 R16, [R76+0x3330] ;  /* 0x003330004c107984 */ /* 0x000e220000000c00 */
[-C--:B-1----:R-:W-:Y:S02]  /*28f0*/  FFMA R4, R20, R8.reuse, R71 ;  /* 0x0000000814047223 */ /* 0x082fe40000000047 */
[----:B------:R-:W-:Y:S02]  /*2900*/  FFMA R70, R27, R8, R70 ;  /* 0x000000081b467223 */ /* 0x000fe40000000046 */
[----:B------:R-:W-:-:S02]  /*2910*/  FFMA R5, R25, R9, R4 ;  /* 0x0000000919057223 */ /* 0x000fc40000000004 */
[----:B------:R-:W-:Y:S02]  /*2920*/  FFMA R70, R23, R9, R70 ;  /* 0x0000000917467223 */ /* 0x000fe40000000046 */
[----:B--2---:R-:W-:Y:S02]  /*2930*/  FFMA R74, R20, R12, R74 ;  /* 0x0000000c144a7223 */ /* 0x004fe4000000004a */
[-C--:B------:R-:W-:Y:S02]  /*2940*/  FFMA R56, R22, R10.reuse, R5 ;  /* 0x0000000a16387223 */ /* 0x080fe40000000005 */
[----:B------:R-:W-:Y:S02]  /*2950*/  FFMA R70, R21, R10, R70 ;  /* 0x0000000a15467223 */ /* 0x000fe40000000046 */
[----:B------:R-:W-:Y:S02]  /*2960*/  FFMA R5, R25, R13, R74 ;  /* 0x0000000d19057223 */ /* 0x000fe4000000004a */
[----:B------:R-:W-:-:S02]  /*2970*/  FFMA R56, R3, R11, R56 ;  /* 0x0000000b03387223 */ /* 0x000fc40000000038 */
[----:B------:R-:W-:Y:S02]  /*2980*/  FFMA R54, R26, R11, R70 ;  /* 0x0000000b1a367223 */ /* 0x000fe40000000046 */
[----:B------:R-:W-:Y:S01]  /*2990*/  FFMA R62, R3, R7, R62 ;  /* 0x00000007033e7223 */ /* 0x000fe2000000003e */
[----:B------:R-:W1:Y:S01]  /*29a0*/  LDS.128 R8, [R76+0x33b0] ;  /* 0x0033b0004c087984 */ /* 0x000e620000000c00 */
[----:B------:R-:W-:-:S03]  /*29b0*/  FFMA R52, R22, R14, R5 ;  /* 0x0000000e16347223 */ /* 0x000fc60000000005 */
[----:B------:R-:W2:Y:S01]  /*29c0*/  LDS.128 R4, [R76+0x33f0] ;  /* 0x0033f0004c047984 */ /* 0x000ea20000000c00 */
[----:B------:R-:W-:Y:S02]  /*29d0*/  FFMA R72, R27, R12, R72 ;  /* 0x0000000c1b487223 */ /* 0x000fe40000000048 */
[CC--:B------:R-:W-:Y:S02]  /*29e0*/  FFMA R44, R20.reuse, R28.reuse, R44 ;  /* 0x0000001c142c7223 */ /* 0x0c0fe4000000002c */
[----:B------:R-:W-:Y:S02]  /*29f0*/  FFMA R72, R23, R13, R72 ;  /* 0x0000000d17487223 */ /* 0x000fe40000000048 */
[----:B------:R-:W-:Y:S02]  /*2a00*/  FFMA R28, R27, R28, R45 ;  /* 0x0000001c1b1c7223 */ /* 0x000fe4000000002d */
[----:B0-----:R-:W-:-:S04]  /*2a10*/  FFMA R48, R20, R16, R48 ;  /* 0x0000001014307223 */ /* 0x001fc80000000030 */
[----:B------:R-:W-:Y:S02]  /*2a20*/  FFMA R13, R25, R17, R48 ;  /* 0x00000011190d7223 */ /* 0x000fe40000000030 */
[----:B------:R-:W-:Y:S02]  /*2a30*/  FFMA R16, R27, R16, R49 ;  /* 0x000000101b107223 */ /* 0x000fe40000000031 */
[----:B------:R-:W-:Y:S02]  /*2a40*/  FFMA R50, R22, R18, R13 ;  /* 0x0000001216327223 */ /* 0x000fe4000000000d */
[-C--:B------:R-:W-:Y:S02]  /*2a50*/  FFMA R13, R25, R29.reuse, R44 ;  /* 0x0000001d190d7223 */ /* 0x080fe4000000002c */
[C---:B------:R-:W-:Y:S02]  /*2a60*/  FFMA R28, R23.reuse, R29, R28 ;  /* 0x0000001d171c7223 */ /* 0x040fe4000000001c */
[----:B------:R-:W-:-:S02]  /*2a70*/  FFMA R16, R23, R17, R16 ;  /* 0x0000001117107223 */ /* 0x000fc40000000010 */
[-C--:B------:R-:W-:Y:S02]  /*2a80*/  FFMA R48, R22, R30.reuse, R13 ;  /* 0x0000001e16307223 */ /* 0x080fe4000000000d */
[----:B------:R-:W-:Y:S02]  /*2a90*/  FFMA R28, R21, R30, R28 ;  /* 0x0000001e151c7223 */ /* 0x000fe4000000001c */
[CC--:B-1----:R-:W-:Y:S02]  /*2aa0*/  FFMA R42, R20.reuse, R8.reuse, R42 ;  /* 0x00000008142a7223 */ /* 0x0c2fe4000000002a */
[C---:B------:R-:W-:Y:S02]  /*2ab0*/  FFMA R8, R27.reuse, R8, R43 ;  /* 0x000000081b087223 */ /* 0x040fe4000000002b */
[-C--:B--2---:R-:W-:Y:S02]  /*2ac0*/  FFMA R34, R20, R4.reuse, R34 ;  /* 0x0000000414227223 */ /* 0x084fe40000000022 */
[----:B------:R-:W-:-:S02]  /*2ad0*/  FFMA R4, R27, R4, R47 ;  /* 0x000000041b047223 */ /* 0x000fc4000000002f */
[----:B------:R-:W-:Y:S02]  /*2ae0*/  FFMA R16, R21, R18, R16 ;  /* 0x0000001215107223 */ /* 0x000fe40000000010 */
[-C--:B------:R-:W-:Y:S02]  /*2af0*/  FFMA R48, R3, R31.reuse, R48 ;  /* 0x0000001f03307223 */ /* 0x080fe40000000030 */
[----:B------:R-:W-:Y:S02]  /*2b00*/  FFMA R43, R26, R31, R28 ;  /* 0x0000001f1a2b7223 */ /* 0x000fe4000000001c */
[-C--:B------:R-:W-:Y:S02]  /*2b10*/  FFMA R29, R25, R9.reuse, R42 ;  /* 0x00000009191d7223 */ /* 0x080fe4000000002a */
[----:B------:R-:W-:Y:S02]  /*2b20*/  FFMA R72, R21, R14, R72 ;  /* 0x0000000e15487223 */ /* 0x000fe40000000048 */
[----:B------:R-:W-:-:S02]  /*2b30*/  FFMA R9, R23, R9, R8 ;  /* 0x0000000917097223 */ /* 0x000fc40000000008 */
[-C--:B------:R-:W-:Y:S02]  /*2b40*/  FFMA R31, R25, R5.reuse, R34 ;  /* 0x00000005191f7223 */ /* 0x080fe40000000022 */
[----:B------:R-:W-:Y:S02]  /*2b50*/  FFMA R4, R23, R5, R4 ;  /* 0x0000000517047223 */ /* 0x000fe40000000004 */
[CC--:B------:R-:W-:Y:S02]  /*2b60*/  FFMA R52, R3.reuse, R15.reuse, R52 ;  /* 0x0000000f03347223 */ /* 0x0c0fe40000000034 */
[C---:B------:R-:W-:Y:S02]  /*2b70*/  FFMA R51, R26.reuse, R15, R72 ;  /* 0x0000000f1a337223 */ /* 0x040fe40000000048 */
[-C--:B------:R-:W-:Y:S01]  /*2b80*/  FFMA R50, R3, R19.reuse, R50 ;  /* 0x0000001303327223 */ /* 0x080fe20000000032 */
[----:B------:R-:W0:Y:S01]  /*2b90*/  LDS.128 R12, [R76+0x3470] ;  /* 0x003470004c0c7984 */ /* 0x000e220000000c00 */
[----:B------:R-:W-:-:S02]  /*2ba0*/  FFMA R49, R26, R19, R16 ;  /* 0x000000131a317223 */ /* 0x000fc40000000010 */
[C---:B------:R-:W-:Y:S01]  /*2bb0*/  FFMA R9, R21.reuse, R10, R9 ;  /* 0x0000000a15097223 */ /* 0x040fe20000000009 */
[----:B------:R-:W1:Y:S01]  /*2bc0*/  LDS.128 R16, [R76+0x3430] ;  /* 0x003430004c107984 */ /* 0x000e620000000c00 */
[C---:B------:R-:W-:Y:S02]  /*2bd0*/  FFMA R8, R22.reuse, R6, R31 ;  /* 0x0000000616087223 */ /* 0x040fe4000000001f */
[----:B------:R-:W-:Y:S02]  /*2be0*/  FFMA R42, R22, R10, R29 ;  /* 0x0000000a162a7223 */ /* 0x000fe4000000001d */
[C---:B------:R-:W-:Y:S02]  /*2bf0*/  FFMA R4, R21.reuse, R6, R4 ;  /* 0x0000000615047223 */ /* 0x040fe40000000004 */
[----:B------:R-:W-:Y:S02]  /*2c00*/  FFMA R37, R21, R38, R37 ;  /* 0x0000002615257223 */ /* 0x000fe40000000025 */
[----:B------:R-:W-:-:S02]  /*2c10*/  FFMA R42, R3, R11, R42 ;  /* 0x0000000b032a7223 */ /* 0x000fc4000000002a */
[C---:B------:R-:W-:Y:S02]  /*2c20*/  FFMA R38, R26.reuse, R11, R9 ;  /* 0x0000000b1a267223 */ /* 0x040fe40000000009 */
[-C--:B------:R-:W-:Y:S02]  /*2c30*/  FFMA R45, R3, R7.reuse, R8 ;  /* 0x00000007032d7223 */ /* 0x080fe40000000008 */
[----:B------:R-:W-:Y:S01]  /*2c40*/  FFMA R44, R26, R7, R4 ;  /* 0x000000071a2c7223 */ /* 0x000fe20000000004 */
[----:B------:R-:W2:Y:S04]  /*2c50*/  LDS.128 R8, [R76+0x34b0] ;  /* 0x0034b0004c087984 */ /* 0x000ea80000000c00 */
[----:B------:R-:W3:Y:S01]  /*2c60*/  LDS.128 R4, [R76+0x34f0] ;  /* 0x0034f0004c047984 */ /* 0x000ee20000000c00 */
[----:B------:R-:W-:-:S04]  /*2c70*/  IADD3 R53, R53, 0x1, RZ ;  /* 0x0000000135357810 */ /* 0x000fc80007ffe0ff */
[----:B------:R-:W-:Y:S01]  /*2c80*/  ISETP.NE.AND P0, PT, R53, 0x10, PT ;  /* 0x000000103500780c */ /* 0x000fe20003f05270 */
[CC--:B0-----:R-:W-:Y:S02]  /*2c90*/  FFMA R32, R20.reuse, R12.reuse, R32 ;  /* 0x0000000c14207223 */ /* 0x0c1fe40000000020 */
[C---:B------:R-:W-:Y:S02]  /*2ca0*/  FFMA R12, R27.reuse, R12, R33 ;  /* 0x0000000c1b0c7223 */ /* 0x040fe40000000021 */
[-C--:B-1----:R-:W-:Y:S02]  /*2cb0*/  FFMA R24, R27, R16.reuse, R24 ;  /* 0x000000101b187223 */ /* 0x082fe40000000018 */
[----:B------:R-:W-:Y:S02]  /*2cc0*/  FFMA R2, R20, R16, R2 ;  /* 0x0000001014027223 */ /* 0x000fe40000000002 */
[C---:B------:R-:W-:Y:S02]  /*2cd0*/  FFMA R24, R23.reuse, R17, R24 ;  /* 0x0000001117187223 */ /* 0x040fe40000000018 */
[----:B------:R-:W-:-:S02]  /*2ce0*/  FFMA R12, R23, R13, R12 ;  /* 0x0000000d170c7223 */ /* 0x000fc4000000000c */
[----:B------:R-:W-:Y:S02]  /*2cf0*/  FFMA R29, R25, R17, R2 ;  /* 0x00000011191d7223 */ /* 0x000fe40000000002 */
[----:B------:R-:W-:Y:S02]  /*2d00*/  FFMA R24, R21, R18, R24 ;  /* 0x0000001215187223 */ /* 0x000fe40000000018 */
[----:B------:R-:W-:Y:S02]  /*2d10*/  FFMA R17, R25, R13, R32 ;  /* 0x0000000d19117223 */ /* 0x000fe40000000020 */
[CC--:B--2---:R-:W-:Y:S02]  /*2d20*/  FFMA R66, R20.reuse, R8.reuse, R66 ;  /* 0x0000000814427223 */ /* 0x0c4fe40000000042 */
[----:B------:R-:W-:Y:S02]  /*2d30*/  FFMA R8, R27, R8, R65 ;  /* 0x000000081b087223 */ /* 0x000fe40000000041 */
[----:B---3--:R-:W-:-:S02]  /*2d40*/  FFMA R64, R20, R4, R64 ;  /* 0x0000000414407223 */ /* 0x008fc40000000040 */
[----:B------:R-:W-:Y:S02]  /*2d50*/  FFMA R4, R27, R4, R63 ;  /* 0x000000041b047223 */ /* 0x000fe4000000003f */
[----:B------:R-:W-:Y:S02]  /*2d60*/  FFMA R12, R21, R14, R12 ;  /* 0x0000000e150c7223 */ /* 0x000fe4000000000c */
[-C--:B------:R-:W-:Y:S02]  /*2d70*/  FFMA R13, R25, R9.reuse, R66 ;  /* 0x00000009190d7223 */ /* 0x080fe40000000042 */
[----:B------:R-:W-:Y:S02]  /*2d80*/  FFMA R8, R23, R9, R8 ;  /* 0x0000000917087223 */ /* 0x000fe40000000008 */
[-C--:B------:R-:W-:Y:S02]  /*2d90*/  FFMA R25, R25, R5.reuse, R64 ;  /* 0x0000000519197223 */ /* 0x080fe40000000040 */
[----:B------:R-:W-:-:S02]  /*2da0*/  FFMA R4, R23, R5, R4 ;  /* 0x0000000517047223 */ /* 0x000fc40000000004 */
[----:B------:R-:W-:Y:S02]  /*2db0*/  FFMA R36, R26, R19, R24 ;  /* 0x000000131a247223 */ /* 0x000fe40000000018 */
[----:B------:R-:W-:Y:S02]  /*2dc0*/  FFMA R2, R22, R18, R29 ;  /* 0x0000001216027223 */ /* 0x000fe4000000001d */
[----:B------:R-:W-:Y:S02]  /*2dd0*/  FFMA R24, R26, R15, R12 ;  /* 0x0000000f1a187223 */ /* 0x000fe4000000000c */
[C---:B------:R-:W-:Y:S02]  /*2de0*/  FFMA R16, R22.reuse, R14, R17 ;  /* 0x0000000e16107223 */ /* 0x040fe40000000011 */
[-C--:B------:R-:W-:Y:S02]  /*2df0*/  FFMA R12, R22, R10.reuse, R13 ;  /* 0x0000000a160c7223 */ /* 0x080fe4000000000d */
[----:B------:R-:W-:-:S02]  /*2e00*/  FFMA R8, R21, R10, R8 ;  /* 0x0000000a15087223 */ /* 0x000fc40000000008 */
[-C--:B------:R-:W-:Y:S02]  /*2e10*/  FFMA R46, R3, R39.reuse, R46 ;  /* 0x00000027032e7223 */ /* 0x080fe4000000002e */
[-C--:B------:R-:W-:Y:S02]  /*2e20*/  FFMA R22, R22, R6.reuse, R25 ;  /* 0x0000000616167223 */ /* 0x080fe40000000019 */
[----:B------:R-:W-:Y:S02]  /*2e30*/  FFMA R4, R21, R6, R4 ;  /* 0x0000000615047223 */ /* 0x000fe40000000004 */
[----:B------:R-:W-:Y:S02]  /*2e40*/  FFMA R39, R26, R39, R37 ;  /* 0x000000271a277223 */ /* 0x000fe40000000025 */
[C---:B------:R-:W-:Y:S02]  /*2e50*/  FFMA R37, R3.reuse, R19, R2 ;  /* 0x0000001303257223 */ /* 0x040fe40000000002 */
[----:B------:R-:W-:-:S02]  /*2e60*/  FFMA R2, R3, R15, R16 ;  /* 0x0000000f03027223 */ /* 0x000fc40000000010 */
[CC--:B------:R-:W-:Y:S02]  /*2e70*/  FFMA R25, R3.reuse, R11.reuse, R12 ;  /* 0x0000000b03197223 */ /* 0x0c0fe4000000000c */
[C---:B------:R-:W-:Y:S02]  /*2e80*/  FFMA R27, R26.reuse, R11, R8 ;  /* 0x0000000b1a1b7223 */ /* 0x040fe40000000008 */
[-C--:B------:R-:W-:Y:S02]  /*2e90*/  FFMA R3, R3, R7.reuse, R22 ;  /* 0x0000000703037223 */ /* 0x080fe40000000016 */
[----:B------:R-:W-:Y:S01]  /*2ea0*/  FFMA R26, R26, R7, R4 ;  /* 0x000000071a1a7223 */ /* 0x000fe20000000004 */
[----:B------:R-:W-:Y:S01]  /*2eb0*/  @!P0 CALL.REL.NOINC `(.L_x_0) ;  /* 0x0000001000008944 */ /* 0x000fe20003c00000 */
[----:B------:R-:W-:Y:S05]  /*2ec0*/  BRA `(.L_x_1) ;  /* 0xffffd53000007947 */ /* 0x000fea000383ffff */
.L_x_0:
[----:B------:R-:W2:Y:S04]  /*2ed0*/  LDL.LU R75, [R1] ;  /* 0x00000000014b7983 */ /* 0x000ea80000300800 */
[----:B------:R-:W3:Y:S04]  /*2ee0*/  LDL.LU R67, [R1+0x4] ;  /* 0x0000040001437983 */ /* 0x000ee80000300800 */
[----:B------:R-:W0:Y:S02]  /*2ef0*/  S2R R76, SR_CTAID.X ;  /* 0x00000000004c7919 */ /* 0x000e240000002500 */
[----:B0-----:R-:W-:-:S02]  /*2f00*/  SHF.R.S32.HI R5, RZ, 0x4, R76 ;  /* 0x00000004ff057819 */ /* 0x001fc4000001144c */
[C---:B------:R-:W-:Y:S02]  /*2f10*/  LOP3.LUT R4, R76.reuse, 0xe, RZ, 0xc0, !PT ;  /* 0x0000000e4c047812 */ /* 0x040fe400078ec0ff */
[----:B------:R-:W-:Y:S01]  /*2f20*/  LOP3.LUT R7, R76, 0x1, RZ, 0xc0, !PT ;  /* 0x000000014c077812 */ /* 0x000fe200078ec0ff */
[----:B------:R-:W-:Y:S01]  /*2f30*/  HFMA2.MMA R76, -RZ, RZ, 0, 2.384185791015625e-07 ;  /* 0x00000004ff4c7435 */ /* 0x000fe200000001ff */
[----:B---3--:R-:W-:-:S04]  /*2f40*/  IMAD R0, R0, 0xc400, R67 ;  /* 0x0000c40000007824 */ /* 0x008fc800078e0243 */
[----:B------:R-:W-:Y:S01]  /*2f50*/  IMAD R0, R5, 0x18800, R0 ;  /* 0x0001880005007824 */ /* 0x000fe200078e0200 */
[----:B------:R-:W-:-:S03]  /*2f60*/  SHF.R.U32.HI R5, RZ, 0x1, R4 ;  /* 0x00000001ff057819 */ /* 0x000fc60000011604 */
[----:B------:R-:W-:-:S04]  /*2f70*/  IMAD R0, R7, 0x1c, R0 ;  /* 0x0000001c07007824 */ /* 0x000fc800078e0200 */
[----:B------:R-:W-:-:S04]  /*2f80*/  IMAD R0, R5, 0x188, R0 ;  /* 0x0000018805007824 */ /* 0x000fc800078e0200 */
[----:B--2---:R-:W-:-:S04]  /*2f90*/  IMAD R0, R75, 0x38, R0 ;  /* 0x000000384b007824 */ /* 0x004fc800078e0200 */
[----:B------:R-:W-:-:S05]  /*2fa0*/  IMAD.WIDE R4, R0, R76, c[0x0][0x170] ;  /* 0x00005c0000047625 */ /* 0x000fca00078e024c */
[----:B------:R-:W-:Y:S04]  /*2fb0*/  STG.E [R4.64], R58 ;  /* 0x0000003a04007986 */ /* 0x000fe8000c101904 */
[----:B------:R-:W-:Y:S04]  /*2fc0*/  STG.E [R4.64+0x38], R57 ;  /* 0x0000383904007986 */ /* 0x000fe8000c101904 */
        /* <DEDUP_REMOVED lines=29> */
[----:B------:R-:W-:Y:S01]  /*31a0*/  STG.E [R4.64+0x2df38], R26 ;  /* 0x02df381a04007986 */ /* 0x000fe2000c101904 */
[----:B------:R-:W-:Y:S05]  /*31b0*/  EXIT ;  /* 0x000000000000794d */ /* 0x000fea0003800000 */
.L_x_2:
[----:B------:R-:W-:-:S00]  /*31c0*/  BRA `(.L_x_2) ;  /* 0xfffffff000007947 */ /* 0x000fc0000383ffff */
[----:B------:R-:W-:-:S00]  /*31d0*/  NOP ;  /* 0x0000000000007918 */ /* 0x000fc00000000000 */
        /* <DEDUP_REMOVED lines=10> */
.L_x_3:


//--------------------- .nv.shared.candidate6     --------------------------
	.section	.nv.shared.candidate6,"aw",@nobits
	.align	4
.nv.shared.candidate6:
	.zero		14592
